//
// Generated by NVIDIA NVVM Compiler
//
// Compiler Build ID: CL-36424714
// Cuda compilation tools, release 13.0, V13.0.88
// Based on NVVM 20.0.0
//

.version 9.0
.target sm_100
.address_size 64

	// .globl	_Z6calc_bPdS_S_S_ddddd
.func  (.param .b64 func_retval0) __internal_accurate_pow
(
	.param .b64 __internal_accurate_pow_param_0
)
;

.visible .entry _Z6calc_bPdS_S_S_ddddd(
	.param .u64 .ptr .align 1 _Z6calc_bPdS_S_S_ddddd_param_0,
	.param .u64 .ptr .align 1 _Z6calc_bPdS_S_S_ddddd_param_1,
	.param .u64 .ptr .align 1 _Z6calc_bPdS_S_S_ddddd_param_2,
	.param .u64 .ptr .align 1 _Z6calc_bPdS_S_S_ddddd_param_3,
	.param .f64 _Z6calc_bPdS_S_S_ddddd_param_4,
	.param .f64 _Z6calc_bPdS_S_S_ddddd_param_5,
	.param .f64 _Z6calc_bPdS_S_S_ddddd_param_6,
	.param .f64 _Z6calc_bPdS_S_S_ddddd_param_7,
	.param .f64 _Z6calc_bPdS_S_S_ddddd_param_8
)
{
	.reg .pred 	%p<8>;
	.reg .b32 	%r<16>;
	.reg .b64 	%rd<21>;
	.reg .b64 	%fd<34>;

	ld.param.u64 	%rd2, [_Z6calc_bPdS_S_S_ddddd_param_1];
	ld.param.u64 	%rd3, [_Z6calc_bPdS_S_S_ddddd_param_3];
	ld.param.f64 	%fd1, [_Z6calc_bPdS_S_S_ddddd_param_4];
	ld.param.f64 	%fd2, [_Z6calc_bPdS_S_S_ddddd_param_5];
	ld.param.f64 	%fd3, [_Z6calc_bPdS_S_S_ddddd_param_6];
	ld.param.f64 	%fd4, [_Z6calc_bPdS_S_S_ddddd_param_7];
	mov.u32 	%r4, %ctaid.x;
	mov.u32 	%r5, %tid.x;
	mov.u32 	%r6, %ntid.x;
	setp.eq.s32 	%p1, %r4, 0;
	add.s32 	%r7, %r6, -1;
	setp.eq.s32 	%p2, %r4, %r7;
	or.pred  	%p3, %p1, %p2;
	setp.eq.s32 	%p4, %r5, 0;
	or.pred  	%p5, %p4, %p3;
	setp.eq.s32 	%p6, %r5, %r7;
	or.pred  	%p7, %p5, %p6;
	@%p7 bra 	$L__BB0_2;
	ld.param.u64 	%rd20, [_Z6calc_bPdS_S_S_ddddd_param_0];
	cvta.to.global.u64 	%rd4, %rd20;
	cvta.to.global.u64 	%rd5, %rd2;
	cvta.to.global.u64 	%rd6, %rd3;
	rcp.rn.f64 	%fd5, %fd3;
	mul.lo.s32 	%r8, %r4, %r6;
	add.s32 	%r9, %r5, %r8;
	mul.wide.u32 	%rd7, %r9, 8;
	add.s64 	%rd8, %rd4, %rd7;
	ld.global.f64 	%fd6, [%rd8+8];
	add.s32 	%r10, %r9, -1;
	mul.wide.u32 	%rd9, %r10, 8;
	add.s64 	%rd10, %rd4, %rd9;
	ld.global.f64 	%fd7, [%rd10];
	sub.f64 	%fd8, %fd6, %fd7;
	add.f64 	%fd9, %fd1, %fd1;
	div.rn.f64 	%fd10, %fd8, %fd9;
	add.s32 	%r11, %r8, %r6;
	add.s32 	%r12, %r11, %r5;
	mul.wide.u32 	%rd11, %r12, 8;
	add.s64 	%rd12, %rd5, %rd11;
	ld.global.f64 	%fd11, [%rd12];
	shl.b32 	%r13, %r6, 1;
	sub.s32 	%r14, %r11, %r13;
	add.s32 	%r15, %r14, %r5;
	mul.wide.u32 	%rd13, %r15, 8;
	add.s64 	%rd14, %rd5, %rd13;
	ld.global.f64 	%fd12, [%rd14];
	sub.f64 	%fd13, %fd11, %fd12;
	add.f64 	%fd14, %fd2, %fd2;
	div.rn.f64 	%fd15, %fd13, %fd14;
	add.f64 	%fd16, %fd10, %fd15;
	mul.f64 	%fd17, %fd5, %fd16;
	mul.f64 	%fd18, %fd10, %fd10;
	sub.f64 	%fd19, %fd17, %fd18;
	add.s64 	%rd15, %rd4, %rd11;
	ld.global.f64 	%fd20, [%rd15];
	add.s64 	%rd16, %rd4, %rd13;
	ld.global.f64 	%fd21, [%rd16];
	sub.f64 	%fd22, %fd20, %fd21;
	div.rn.f64 	%fd23, %fd22, %fd14;
	add.s64 	%rd17, %rd5, %rd7;
	ld.global.f64 	%fd24, [%rd17+8];
	add.s64 	%rd18, %rd5, %rd9;
	ld.global.f64 	%fd25, [%rd18];
	sub.f64 	%fd26, %fd24, %fd25;
	mul.f64 	%fd27, %fd23, %fd26;
	div.rn.f64 	%fd28, %fd27, %fd9;
	add.f64 	%fd29, %fd28, %fd28;
	sub.f64 	%fd30, %fd19, %fd29;
	mul.f64 	%fd31, %fd15, %fd15;
	sub.f64 	%fd32, %fd30, %fd31;
	mul.f64 	%fd33, %fd4, %fd32;
	add.s64 	%rd19, %rd6, %rd7;
	st.global.f64 	[%rd19], %fd33;
$L__BB0_2:
	ret;

}
	// .globl	_Z6calc_pPdS_S_S_S_ddddd
.visible .entry _Z6calc_pPdS_S_S_S_ddddd(
	.param .u64 .ptr .align 1 _Z6calc_pPdS_S_S_S_ddddd_param_0,
	.param .u64 .ptr .align 1 _Z6calc_pPdS_S_S_S_ddddd_param_1,
	.param .u64 .ptr .align 1 _Z6calc_pPdS_S_S_S_ddddd_param_2,
	.param .u64 .ptr .align 1 _Z6calc_pPdS_S_S_S_ddddd_param_3,
	.param .u64 .ptr .align 1 _Z6calc_pPdS_S_S_S_ddddd_param_4,
	.param .f64 _Z6calc_pPdS_S_S_S_ddddd_param_5,
	.param .f64 _Z6calc_pPdS_S_S_S_ddddd_param_6,
	.param .f64 _Z6calc_pPdS_S_S_S_ddddd_param_7,
	.param .f64 _Z6calc_pPdS_S_S_S_ddddd_param_8,
	.param .f64 _Z6calc_pPdS_S_S_S_ddddd_param_9
)
{
	.reg .pred 	%p<14>;
	.reg .b32 	%r<35>;
	.reg .b64 	%rd<30>;
	.reg .b64 	%fd<42>;

	ld.param.u64 	%rd1, [_Z6calc_pPdS_S_S_S_ddddd_param_2];
	ld.param.u64 	%rd2, [_Z6calc_pPdS_S_S_S_ddddd_param_3];
	ld.param.u64 	%rd3, [_Z6calc_pPdS_S_S_S_ddddd_param_4];
	ld.param.f64 	%fd11, [_Z6calc_pPdS_S_S_S_ddddd_param_5];
	ld.param.f64 	%fd10, [_Z6calc_pPdS_S_S_S_ddddd_param_6];
	cvta.to.global.u64 	%rd4, %rd2;
	cvta.to.global.u64 	%rd5, %rd3;
	mov.u32 	%r9, %ctaid.x;
	mov.u32 	%r1, %tid.x;
	mov.u32 	%r2, %ntid.x;
	mul.f64 	%fd12, %fd10, %fd10;
	mul.lo.s32 	%r3, %r9, %r2;
	add.s32 	%r10, %r1, %r3;
	mul.wide.u32 	%rd6, %r10, 8;
	add.s64 	%rd7, %rd5, %rd6;
	ld.global.f64 	%fd13, [%rd7+8];
	ld.global.f64 	%fd14, [%rd7+-8];
	add.f64 	%fd15, %fd13, %fd14;
	mul.f64 	%fd1, %fd11, %fd11;
	add.s32 	%r4, %r3, %r2;
	add.s32 	%r11, %r4, %r1;
	mul.wide.u32 	%rd8, %r11, 8;
	add.s64 	%rd9, %rd5, %rd8;
	ld.global.f64 	%fd16, [%rd9];
	shl.b32 	%r12, %r2, 1;
	sub.s32 	%r13, %r4, %r12;
	add.s32 	%r14, %r13, %r1;
	mul.wide.s32 	%rd10, %r14, 8;
	add.s64 	%rd11, %rd5, %rd10;
	ld.global.f64 	%fd17, [%rd11];
	add.f64 	%fd18, %fd16, %fd17;
	mul.f64 	%fd19, %fd1, %fd18;
	fma.rn.f64 	%fd20, %fd12, %fd15, %fd19;
	add.s32 	%r5, %r14, %r2;
	mul.wide.u32 	%rd12, %r5, 8;
	add.s64 	%rd13, %rd4, %rd12;
	ld.global.f64 	%fd21, [%rd13];
	mul.f64 	%fd22, %fd11, %fd21;
	mul.f64 	%fd23, %fd11, %fd22;
	mul.f64 	%fd24, %fd10, %fd23;
	mul.f64 	%fd25, %fd10, %fd24;
	sub.f64 	%fd2, %fd20, %fd25;
	{
	.reg .b32 %temp; 
	mov.b64 	{%temp, %r6}, %fd10;
	}
	mov.f64 	%fd26, 0d4000000000000000;
	{
	.reg .b32 %temp; 
	mov.b64 	{%temp, %r15}, %fd26;
	}
	and.b32  	%r8, %r15, 2146435072;
	setp.eq.s32 	%p1, %r8, 1062207488;
	abs.f64 	%fd3, %fd10;
	{ // callseq 0, 0
	.param .b64 param0;
	st.param.f64 	[param0], %fd3;
	.param .b64 retval0;
	call.uni (retval0), 
	__internal_accurate_pow, 
	(
	param0
	);
	ld.param.f64 	%fd27, [retval0];
	} // callseq 0
	setp.lt.s32 	%p2, %r6, 0;
	neg.f64 	%fd29, %fd27;
	selp.f64 	%fd30, %fd29, %fd27, %p1;
	selp.f64 	%fd41, %fd30, %fd27, %p2;
	setp.neu.f64 	%p3, %fd10, 0d0000000000000000;
	@%p3 bra 	$L__BB1_2;
	setp.eq.s32 	%p4, %r8, 1062207488;
	selp.b32 	%r16, %r6, 0, %p4;
	setp.lt.s32 	%p5, %r15, 0;
	or.b32  	%r17, %r16, 2146435072;
	selp.b32 	%r18, %r17, %r16, %p5;
	mov.b32 	%r19, 0;
	mov.b64 	%fd41, {%r19, %r18};
$L__BB1_2:
	add.f64 	%fd31, %fd10, 0d4000000000000000;
	{
	.reg .b32 %temp; 
	mov.b64 	{%temp, %r20}, %fd31;
	}
	and.b32  	%r21, %r20, 2146435072;
	setp.ne.s32 	%p6, %r21, 2146435072;
	@%p6 bra 	$L__BB1_7;
	setp.num.f64 	%p7, %fd10, %fd10;
	@%p7 bra 	$L__BB1_5;
	mov.f64 	%fd32, 0d4000000000000000;
	add.rn.f64 	%fd41, %fd10, %fd32;
	bra.uni 	$L__BB1_7;
$L__BB1_5:
	setp.neu.f64 	%p8, %fd3, 0d7FF0000000000000;
	@%p8 bra 	$L__BB1_7;
	setp.lt.s32 	%p9, %r6, 0;
	setp.eq.s32 	%p10, %r8, 1062207488;
	setp.lt.s32 	%p11, %r15, 0;
	selp.b32 	%r23, 0, 2146435072, %p11;
	and.b32  	%r24, %r15, 2147483647;
	setp.ne.s32 	%p12, %r24, 1071644672;
	or.b32  	%r25, %r23, -2147483648;
	selp.b32 	%r26, %r25, %r23, %p12;
	selp.b32 	%r27, %r26, %r23, %p10;
	selp.b32 	%r28, %r27, %r23, %p9;
	mov.b32 	%r29, 0;
	mov.b64 	%fd41, {%r29, %r28};
$L__BB1_7:
	cvta.to.global.u64 	%rd14, %rd1;
	setp.eq.f64 	%p13, %fd10, 0d3FF0000000000000;
	selp.f64 	%fd33, 0d3FF0000000000000, %fd41, %p13;
	add.f64 	%fd34, %fd1, %fd33;
	add.f64 	%fd35, %fd34, %fd34;
	div.rn.f64 	%fd36, %fd2, %fd35;
	add.s64 	%rd16, %rd14, %rd12;
	st.global.f64 	[%rd16], %fd36;
	bar.sync 	0;
	add.s32 	%r30, %r4, -2;
	mul.wide.s32 	%rd17, %r30, 8;
	add.s64 	%rd18, %rd14, %rd17;
	ld.global.f64 	%fd37, [%rd18];
	add.s32 	%r31, %r2, -1;
	add.s32 	%r32, %r4, -1;
	mul.wide.u32 	%rd19, %r32, 8;
	add.s64 	%rd20, %rd14, %rd19;
	st.global.f64 	[%rd20], %fd37;
	add.s32 	%r33, %r2, %r1;
	mul.wide.u32 	%rd21, %r33, 8;
	add.s64 	%rd22, %rd14, %rd21;
	ld.global.f64 	%fd38, [%rd22];
	mul.wide.u32 	%rd23, %r1, 8;
	add.s64 	%rd24, %rd14, %rd23;
	st.global.f64 	[%rd24], %fd38;
	mul.wide.u32 	%rd25, %r3, 8;
	add.s64 	%rd26, %rd14, %rd25;
	ld.global.f64 	%fd39, [%rd26+8];
	st.global.f64 	[%rd26], %fd39;
	mad.lo.s32 	%r34, %r31, %r2, %r1;
	mul.wide.u32 	%rd27, %r34, 8;
	add.s64 	%rd28, %rd14, %rd27;
	mov.b64 	%rd29, 0;
	st.global.u64 	[%rd28], %rd29;
	ret;

}
	// .globl	_Z7calc_uvPdS_S_S_S_S_ddddd
.visible .entry _Z7calc_uvPdS_S_S_S_S_ddddd(
	.param .u64 .ptr .align 1 _Z7calc_uvPdS_S_S_S_S_ddddd_param_0,
	.param .u64 .ptr .align 1 _Z7calc_uvPdS_S_S_S_S_ddddd_param_1,
	.param .u64 .ptr .align 1 _Z7calc_uvPdS_S_S_S_S_ddddd_param_2,
	.param .u64 .ptr .align 1 _Z7calc_uvPdS_S_S_S_S_ddddd_param_3,
	.param .u64 .ptr .align 1 _Z7calc_uvPdS_S_S_S_S_ddddd_param_4,
	.param .u64 .ptr .align 1 _Z7calc_uvPdS_S_S_S_S_ddddd_param_5,
	.param .f64 _Z7calc_uvPdS_S_S_S_S_ddddd_param_6,
	.param .f64 _Z7calc_uvPdS_S_S_S_S_ddddd_param_7,
	.param .f64 _Z7calc_uvPdS_S_S_S_S_ddddd_param_8,
	.param .f64 _Z7calc_uvPdS_S_S_S_S_ddddd_param_9,
	.param .f64 _Z7calc_uvPdS_S_S_S_S_ddddd_param_10
)
{
	.reg .b32 	%r<13>;
	.reg .b64 	%rd<39>;
	.reg .b64 	%fd<66>;

	ld.param.u64 	%rd1, [_Z7calc_uvPdS_S_S_S_S_ddddd_param_0];
	ld.param.u64 	%rd2, [_Z7calc_uvPdS_S_S_S_S_ddddd_param_1];
	ld.param.u64 	%rd3, [_Z7calc_uvPdS_S_S_S_S_ddddd_param_2];
	ld.param.u64 	%rd4, [_Z7calc_uvPdS_S_S_S_S_ddddd_param_4];
	ld.param.u64 	%rd5, [_Z7calc_uvPdS_S_S_S_S_ddddd_param_5];
	ld.param.f64 	%fd1, [_Z7calc_uvPdS_S_S_S_S_ddddd_param_6];
	ld.param.f64 	%fd2, [_Z7calc_uvPdS_S_S_S_S_ddddd_param_7];
	ld.param.f64 	%fd3, [_Z7calc_uvPdS_S_S_S_S_ddddd_param_8];
	ld.param.f64 	%fd4, [_Z7calc_uvPdS_S_S_S_S_ddddd_param_9];
	ld.param.f64 	%fd5, [_Z7calc_uvPdS_S_S_S_S_ddddd_param_10];
	cvta.to.global.u64 	%rd6, %rd2;
	cvta.to.global.u64 	%rd7, %rd5;
	cvta.to.global.u64 	%rd8, %rd1;
	cvta.to.global.u64 	%rd9, %rd3;
	cvta.to.global.u64 	%rd10, %rd4;
	mov.u32 	%r1, %ctaid.x;
	mov.u32 	%r2, %tid.x;
	mov.u32 	%r3, %ntid.x;
	mul.lo.s32 	%r4, %r1, %r3;
	add.s32 	%r5, %r4, %r2;
	mul.wide.u32 	%rd11, %r5, 8;
	add.s64 	%rd12, %rd10, %rd11;
	ld.global.f64 	%fd6, [%rd12];
	mul.f64 	%fd7, %fd3, %fd6;
	div.rn.f64 	%fd8, %fd7, %fd1;
	ld.global.f64 	%fd9, [%rd12+-8];
	sub.f64 	%fd10, %fd6, %fd9;
	mul.f64 	%fd11, %fd8, %fd10;
	sub.f64 	%fd12, %fd6, %fd11;
	div.rn.f64 	%fd13, %fd7, %fd2;
	sub.s32 	%r6, %r4, %r3;
	add.s32 	%r7, %r6, %r2;
	mul.wide.s32 	%rd13, %r7, 8;
	add.s64 	%rd14, %rd10, %rd13;
	ld.global.f64 	%fd14, [%rd14];
	sub.f64 	%fd15, %fd6, %fd14;
	mul.f64 	%fd16, %fd13, %fd15;
	sub.f64 	%fd17, %fd12, %fd16;
	add.f64 	%fd18, %fd4, %fd4;
	mul.f64 	%fd19, %fd1, %fd18;
	div.rn.f64 	%fd20, %fd3, %fd19;
	add.s64 	%rd15, %rd9, %rd11;
	ld.global.f64 	%fd21, [%rd15+8];
	ld.global.f64 	%fd22, [%rd15+-8];
	sub.f64 	%fd23, %fd21, %fd22;
	mul.f64 	%fd24, %fd20, %fd23;
	sub.f64 	%fd25, %fd17, %fd24;
	mul.f64 	%fd26, %fd3, %fd5;
	mul.f64 	%fd27, %fd1, %fd1;
	div.rn.f64 	%fd28, %fd26, %fd27;
	ld.global.f64 	%fd29, [%rd12+8];
	add.f64 	%fd30, %fd6, %fd6;
	sub.f64 	%fd31, %fd29, %fd30;
	add.f64 	%fd32, %fd9, %fd31;
	fma.rn.f64 	%fd33, %fd28, %fd32, %fd25;
	mul.f64 	%fd34, %fd2, %fd2;
	div.rn.f64 	%fd35, %fd26, %fd34;
	add.s32 	%r8, %r5, %r3;
	mul.wide.u32 	%rd16, %r8, 8;
	add.s64 	%rd17, %rd10, %rd16;
	ld.global.f64 	%fd36, [%rd17];
	sub.f64 	%fd37, %fd36, %fd30;
	add.f64 	%fd38, %fd14, %fd37;
	fma.rn.f64 	%fd39, %fd35, %fd38, %fd33;
	add.s64 	%rd18, %rd8, %rd11;
	st.global.f64 	[%rd18], %fd39;
	add.s64 	%rd19, %rd7, %rd11;
	ld.global.f64 	%fd40, [%rd19];
	mul.f64 	%fd41, %fd3, %fd40;
	div.rn.f64 	%fd42, %fd41, %fd1;
	ld.global.f64 	%fd43, [%rd19+-8];
	sub.f64 	%fd44, %fd40, %fd43;
	mul.f64 	%fd45, %fd42, %fd44;
	sub.f64 	%fd46, %fd40, %fd45;
	div.rn.f64 	%fd47, %fd41, %fd2;
	add.s64 	%rd20, %rd7, %rd13;
	ld.global.f64 	%fd48, [%rd20];
	sub.f64 	%fd49, %fd40, %fd48;
	mul.f64 	%fd50, %fd47, %fd49;
	sub.f64 	%fd51, %fd46, %fd50;
	add.s64 	%rd21, %rd9, %rd16;
	ld.global.f64 	%fd52, [%rd21];
	add.s64 	%rd22, %rd9, %rd13;
	ld.global.f64 	%fd53, [%rd22];
	sub.f64 	%fd54, %fd52, %fd53;
	mul.f64 	%fd55, %fd20, %fd54;
	sub.f64 	%fd56, %fd51, %fd55;
	ld.global.f64 	%fd57, [%rd19+8];
	add.f64 	%fd58, %fd40, %fd40;
	sub.f64 	%fd59, %fd57, %fd58;
	add.f64 	%fd60, %fd43, %fd59;
	fma.rn.f64 	%fd61, %fd28, %fd60, %fd56;
	add.s64 	%rd23, %rd7, %rd16;
	ld.global.f64 	%fd62, [%rd23];
	sub.f64 	%fd63, %fd62, %fd58;
	add.f64 	%fd64, %fd48, %fd63;
	fma.rn.f64 	%fd65, %fd35, %fd64, %fd61;
	add.s64 	%rd24, %rd6, %rd11;
	st.global.f64 	[%rd24], %fd65;
	bar.sync 	0;
	mul.wide.u32 	%rd25, %r2, 8;
	add.s64 	%rd26, %rd8, %rd25;
	mov.b64 	%rd27, 0;
	st.global.u64 	[%rd26], %rd27;
	mul.lo.s32 	%r9, %r2, %r3;
	mul.wide.u32 	%rd28, %r9, 8;
	add.s64 	%rd29, %rd8, %rd28;
	st.global.u64 	[%rd29], %rd27;
	add.s32 	%r10, %r3, -1;
	add.s32 	%r11, %r9, %r10;
	mul.wide.u32 	%rd30, %r11, 8;
	add.s64 	%rd31, %rd8, %rd30;
	st.global.u64 	[%rd31], %rd27;
	mad.lo.s32 	%r12, %r10, %r3, %r2;
	mul.wide.u32 	%rd32, %r12, 8;
	add.s64 	%rd33, %rd8, %rd32;
	mov.b64 	%rd34, 4607182418800017408;
	st.global.u64 	[%rd33], %rd34;
	add.s64 	%rd35, %rd6, %rd25;
	st.global.u64 	[%rd35], %rd27;
	add.s64 	%rd36, %rd6, %rd28;
	st.global.u64 	[%rd36], %rd27;
	add.s64 	%rd37, %rd6, %rd30;
	st.global.u64 	[%rd37], %rd27;
	add.s64 	%rd38, %rd6, %rd32;
	st.global.u64 	[%rd38], %rd27;
	ret;

}
.func  (.param .b64 func_retval0) __internal_accurate_pow(
	.param .b64 __internal_accurate_pow_param_0
)
{
	.reg .pred 	%p<8>;
	.reg .b32 	%r<49>;
	.reg .b32 	%f<3>;
	.reg .b64 	%fd<109>;

	ld.param.f64 	%fd10, [__internal_accurate_pow_param_0];
	{
	.reg .b32 %temp; 
	mov.b64 	{%temp, %r46}, %fd10;
	}
	{
	.reg .b32 %temp; 
	mov.b64 	{%r45, %temp}, %fd10;
	}
	shr.u32 	%r47, %r46, 20;
	setp.gt.u32 	%p1, %r46, 1048575;
	@%p1 bra 	$L__BB3_2;
	mul.f64 	%fd11, %fd10, 0d4350000000000000;
	{
	.reg .b32 %temp; 
	mov.b64 	{%temp, %r46}, %fd11;
	}
	{
	.reg .b32 %temp; 
	mov.b64 	{%r45, %temp}, %fd11;
	}
	shr.u32 	%r16, %r46, 20;
	add.s32 	%r47, %r16, -54;
$L__BB3_2:
	add.s32 	%r48, %r47, -1023;
	and.b32  	%r17, %r46, -2146435073;
	or.b32  	%r18, %r17, 1072693248;
	mov.b64 	%fd107, {%r45, %r18};
	setp.lt.u32 	%p2, %r18, 1073127583;
	@%p2 bra 	$L__BB3_4;
	{
	.reg .b32 %temp; 
	mov.b64 	{%r19, %temp}, %fd107;
	}
	{
	.reg .b32 %temp; 
	mov.b64 	{%temp, %r20}, %fd107;
	}
	add.s32 	%r21, %r20, -1048576;
	mov.b64 	%fd107, {%r19, %r21};
	add.s32 	%r48, %r47, -1022;
$L__BB3_4:
	add.f64 	%fd12, %fd107, 0dBFF0000000000000;
	add.f64 	%fd13, %fd107, 0d3FF0000000000000;
	rcp.approx.ftz.f64 	%fd14, %fd13;
	neg.f64 	%fd15, %fd13;
	fma.rn.f64 	%fd16, %fd15, %fd14, 0d3FF0000000000000;
	fma.rn.f64 	%fd17, %fd16, %fd16, %fd16;
	fma.rn.f64 	%fd18, %fd17, %fd14, %fd14;
	mul.f64 	%fd19, %fd12, %fd18;
	fma.rn.f64 	%fd20, %fd12, %fd18, %fd19;
	mul.f64 	%fd21, %fd20, %fd20;
	fma.rn.f64 	%fd22, %fd21, 0d3EB0F5FF7D2CAFE2, 0d3ED0F5D241AD3B5A;
	fma.rn.f64 	%fd23, %fd22, %fd21, 0d3EF3B20A75488A3F;
	fma.rn.f64 	%fd24, %fd23, %fd21, 0d3F1745CDE4FAECD5;
	fma.rn.f64 	%fd25, %fd24, %fd21, 0d3F3C71C7258A578B;
	fma.rn.f64 	%fd26, %fd25, %fd21, 0d3F6249249242B910;
	fma.rn.f64 	%fd27, %fd26, %fd21, 0d3F89999999999DFB;
	sub.f64 	%fd28, %fd12, %fd20;
	add.f64 	%fd29, %fd28, %fd28;
	neg.f64 	%fd30, %fd20;
	fma.rn.f64 	%fd31, %fd30, %fd12, %fd29;
	mul.f64 	%fd32, %fd18, %fd31;
	fma.rn.f64 	%fd33, %fd21, %fd27, 0d3FB5555555555555;
	mov.f64 	%fd34, 0d3FB5555555555555;
	sub.f64 	%fd35, %fd34, %fd33;
	fma.rn.f64 	%fd36, %fd21, %fd27, %fd35;
	add.f64 	%fd37, %fd36, 0dBC46A4CB00B9E7B0;
	add.f64 	%fd38, %fd33, %fd37;
	sub.f64 	%fd39, %fd33, %fd38;
	add.f64 	%fd40, %fd37, %fd39;
	mul.rn.f64 	%fd41, %fd20, %fd20;
	neg.f64 	%fd42, %fd41;
	fma.rn.f64 	%fd43, %fd20, %fd20, %fd42;
	{
	.reg .b32 %temp; 
	mov.b64 	{%r22, %temp}, %fd32;
	}
	{
	.reg .b32 %temp; 
	mov.b64 	{%temp, %r23}, %fd32;
	}
	add.s32 	%r24, %r23, 1048576;
	mov.b64 	%fd44, {%r22, %r24};
	fma.rn.f64 	%fd45, %fd20, %fd44, %fd43;
	mul.rn.f64 	%fd46, %fd41, %fd20;
	neg.f64 	%fd47, %fd46;
	fma.rn.f64 	%fd48, %fd41, %fd20, %fd47;
	fma.rn.f64 	%fd49, %fd41, %fd32, %fd48;
	fma.rn.f64 	%fd50, %fd45, %fd20, %fd49;
	mul.rn.f64 	%fd51, %fd38, %fd46;
	neg.f64 	%fd52, %fd51;
	fma.rn.f64 	%fd53, %fd38, %fd46, %fd52;
	fma.rn.f64 	%fd54, %fd38, %fd50, %fd53;
	fma.rn.f64 	%fd55, %fd40, %fd46, %fd54;
	add.f64 	%fd56, %fd51, %fd55;
	sub.f64 	%fd57, %fd51, %fd56;
	add.f64 	%fd58, %fd55, %fd57;
	add.f64 	%fd59, %fd20, %fd56;
	sub.f64 	%fd60, %fd20, %fd59;
	add.f64 	%fd61, %fd56, %fd60;
	add.f64 	%fd62, %fd58, %fd61;
	add.f64 	%fd63, %fd32, %fd62;
	add.f64 	%fd64, %fd59, %fd63;
	sub.f64 	%fd65, %fd59, %fd64;
	add.f64 	%fd66, %fd63, %fd65;
	xor.b32  	%r25, %r48, -2147483648;
	mov.b32 	%r26, 1127219200;
	mov.b64 	%fd67, {%r25, %r26};
	mov.b32 	%r27, -2147483648;
	mov.b64 	%fd68, {%r27, %r26};
	sub.f64 	%fd69, %fd67, %fd68;
	fma.rn.f64 	%fd70, %fd69, 0d3FE62E42FEFA39EF, %fd64;
	fma.rn.f64 	%fd71, %fd69, 0dBFE62E42FEFA39EF, %fd70;
	sub.f64 	%fd72, %fd71, %fd64;
	sub.f64 	%fd73, %fd66, %fd72;
	fma.rn.f64 	%fd74, %fd69, 0d3C7ABC9E3B39803F, %fd73;
	add.f64 	%fd75, %fd70, %fd74;
	sub.f64 	%fd76, %fd70, %fd75;
	add.f64 	%fd77, %fd74, %fd76;
	mov.f64 	%fd78, 0d4000000000000000;
	{
	.reg .b32 %temp; 
	mov.b64 	{%temp, %r28}, %fd78;
	}
	{
	.reg .b32 %temp; 
	mov.b64 	{%r29, %temp}, %fd78;
	}
	shl.b32 	%r30, %r28, 1;
	setp.gt.u32 	%p3, %r30, -33554433;
	and.b32  	%r31, %r28, -15728641;
	selp.b32 	%r32, %r31, %r28, %p3;
	mov.b64 	%fd79, {%r29, %r32};
	mul.rn.f64 	%fd80, %fd75, %fd79;
	neg.f64 	%fd81, %fd80;
	fma.rn.f64 	%fd82, %fd75, %fd79, %fd81;
	fma.rn.f64 	%fd83, %fd77, %fd79, %fd82;
	add.f64 	%fd4, %fd80, %fd83;
	sub.f64 	%fd84, %fd80, %fd4;
	add.f64 	%fd5, %fd83, %fd84;
	fma.rn.f64 	%fd85, %fd4, 0d3FF71547652B82FE, 0d4338000000000000;
	{
	.reg .b32 %temp; 
	mov.b64 	{%r13, %temp}, %fd85;
	}
	mov.f64 	%fd86, 0dC338000000000000;
	add.rn.f64 	%fd87, %fd85, %fd86;
	fma.rn.f64 	%fd88, %fd87, 0dBFE62E42FEFA39EF, %fd4;
	fma.rn.f64 	%fd89, %fd87, 0dBC7ABC9E3B39803F, %fd88;
	fma.rn.f64 	%fd90, %fd89, 0d3E5ADE1569CE2BDF, 0d3E928AF3FCA213EA;
	fma.rn.f64 	%fd91, %fd90, %fd89, 0d3EC71DEE62401315;
	fma.rn.f64 	%fd92, %fd91, %fd89, 0d3EFA01997C89EB71;
	fma.rn.f64 	%fd93, %fd92, %fd89, 0d3F2A01A014761F65;
	fma.rn.f64 	%fd94, %fd93, %fd89, 0d3F56C16C1852B7AF;
	fma.rn.f64 	%fd95, %fd94, %fd89, 0d3F81111111122322;
	fma.rn.f64 	%fd96, %fd95, %fd89, 0d3FA55555555502A1;
	fma.rn.f64 	%fd97, %fd96, %fd89, 0d3FC5555555555511;
	fma.rn.f64 	%fd98, %fd97, %fd89, 0d3FE000000000000B;
	fma.rn.f64 	%fd99, %fd98, %fd89, 0d3FF0000000000000;
	fma.rn.f64 	%fd100, %fd99, %fd89, 0d3FF0000000000000;
	{
	.reg .b32 %temp; 
	mov.b64 	{%r14, %temp}, %fd100;
	}
	{
	.reg .b32 %temp; 
	mov.b64 	{%temp, %r15}, %fd100;
	}
	shl.b32 	%r33, %r13, 20;
	add.s32 	%r34, %r33, %r15;
	mov.b64 	%fd108, {%r14, %r34};
	{
	.reg .b32 %temp; 
	mov.b64 	{%temp, %r35}, %fd4;
	}
	mov.b32 	%f2, %r35;
	abs.f32 	%f1, %f2;
	setp.lt.f32 	%p4, %f1, 0f4086232B;
	@%p4 bra 	$L__BB3_7;
	setp.lt.f64 	%p5, %fd4, 0d0000000000000000;
	add.f64 	%fd101, %fd4, 0d7FF0000000000000;
	selp.f64 	%fd108, 0d0000000000000000, %fd101, %p5;
	setp.geu.f32 	%p6, %f1, 0f40874800;
	@%p6 bra 	$L__BB3_7;
	shr.u32 	%r36, %r13, 31;
	add.s32 	%r37, %r13, %r36;
	shr.s32 	%r38, %r37, 1;
	shl.b32 	%r39, %r38, 20;
	add.s32 	%r40, %r15, %r39;
	mov.b64 	%fd102, {%r14, %r40};
	sub.s32 	%r41, %r13, %r38;
	shl.b32 	%r42, %r41, 20;
	add.s32 	%r43, %r42, 1072693248;
	mov.b32 	%r44, 0;
	mov.b64 	%fd103, {%r44, %r43};
	mul.f64 	%fd108, %fd103, %fd102;
$L__BB3_7:
	abs.f64 	%fd104, %fd108;
	setp.eq.f64 	%p7, %fd104, 0d7FF0000000000000;
	fma.rn.f64 	%fd105, %fd108, %fd5, %fd108;
	selp.f64 	%fd106, %fd108, %fd105, %p7;
	st.param.f64 	[func_retval0], %fd106;
	ret;

}


// ===== COMPILED SASS (sm_100) =====

	.target	sm_100

	.elftype	@"ET_EXEC"


//--------------------- .note.nv.tkinfo           --------------------------
	.section	.note.nv.tkinfo,"",@"SHT_NOTE"
	.sectionflags	@"SHF_NOTE_NV_TKINFO"
	.tkinfo
        /*0018*/ 	.word	0x00000002
        /*0030*/ 	.string	""
        /*0030*/ 	.string	"ptxas"
        /*0030*/ 	.string	"Cuda compilation tools, release 13.0, V13.0.88"
        /*0030*/ 	.string	"Build cuda_13.0.r13.0/compiler.36424714_0"
        /*0030*/ 	.string	"-arch sm_100 -m 64 "



//--------------------- .note.nv.cuinfo           --------------------------
	.section	.note.nv.cuinfo,"",@"SHT_NOTE"
	.sectionflags	@"SHF_NOTE_NV_CUINFO"
        /*0018*/ 	.short	0x0002
        /*001a*/ 	.short	0x0064
        /*001c*/ 	.short	0x0082
	.zero		2


//--------------------- .nv.info                  --------------------------
	.section	.nv.info,"",@"SHT_CUDA_INFO"
	.align	4


	//----- nvinfo : EIATTR_REGCOUNT
	.align		4
        /*0000*/ 	.byte	0x04, 0x2f
        /*0002*/ 	.short	(.L_1 - .L_0)
	.align		4
.L_0:
        /*0004*/ 	.word	index@(_Z6calc_bPdS_S_S_ddddd)
        /*0008*/ 	.word	0x00000020


	//----- nvinfo : EIATTR_FRAME_SIZE
	.align		4
.L_1:
        /*000c*/ 	.byte	0x04, 0x11
        /*000e*/ 	.short	(.L_3 - .L_2)
	.align		4
.L_2:
        /*0010*/ 	.word	index@($__internal_3_$__cuda_sm20_div_rn_f64_full)
        /*0014*/ 	.word	0x00000000


	//----- nvinfo : EIATTR_FRAME_SIZE
	.align		4
.L_3:
        /*0018*/ 	.byte	0x04, 0x11
        /*001a*/ 	.short	(.L_5 - .L_4)
	.align		4
.L_4:
        /*001c*/ 	.word	index@($__internal_2_$__cuda_sm20_dblrcp_rn_slowpath_v3)
        /*0020*/ 	.word	0x00000000


	//----- nvinfo : EIATTR_FRAME_SIZE
	.align		4
.L_5:
        /*0024*/ 	.byte	0x04, 0x11
        /*0026*/ 	.short	(.L_7 - .L_6)
	.align		4
.L_6:
        /*0028*/ 	.word	index@(_Z6calc_bPdS_S_S_ddddd)
        /*002c*/ 	.word	0x00000000


	//----- nvinfo : EIATTR_REGCOUNT
	.align		4
.L_7:
        /*0030*/ 	.byte	0x04, 0x2f
        /*0032*/ 	.short	(.L_9 - .L_8)
	.align		4
.L_8:
        /*0034*/ 	.word	index@(_Z6calc_pPdS_S_S_S_ddddd)
        /*0038*/ 	.word	0x00000020


	//----- nvinfo : EIATTR_FRAME_SIZE
	.align		4
.L_9:
        /*003c*/ 	.byte	0x04, 0x11
        /*003e*/ 	.short	(.L_11 - .L_10)
	.align		4
.L_10:
        /*0040*/ 	.word	index@($_Z6calc_pPdS_S_S_S_ddddd$__internal_accurate_pow)
        /*0044*/ 	.word	0x00000000


	//----- nvinfo : EIATTR_FRAME_SIZE
	.align		4
.L_11:
        /*0048*/ 	.byte	0x04, 0x11
        /*004a*/ 	.short	(.L_13 - .L_12)
	.align		4
.L_12:
        /*004c*/ 	.word	index@($__internal_1_$__cuda_sm20_div_rn_f64_full)
        /*0050*/ 	.word	0x00000000


	//----- nvinfo : EIATTR_FRAME_SIZE
	.align		4
.L_13:
        /*0054*/ 	.byte	0x04, 0x11
        /*0056*/ 	.short	(.L_15 - .L_14)
	.align		4
.L_14:
        /*0058*/ 	.word	index@(_Z6calc_pPdS_S_S_S_ddddd)
        /*005c*/ 	.word	0x00000000


	//----- nvinfo : EIATTR_REGCOUNT
	.align		4
.L_15:
        /*0060*/ 	.byte	0x04, 0x2f
        /*0062*/ 	.short	(.L_17 - .L_16)
	.align		4
.L_16:
        /*0064*/ 	.word	index@(_Z7calc_uvPdS_S_S_S_S_ddddd)
        /*0068*/ 	.word	0x0000002c


	//----- nvinfo : EIATTR_FRAME_SIZE
	.align		4
.L_17:
        /*006c*/ 	.byte	0x04, 0x11
        /*006e*/ 	.short	(.L_19 - .L_18)
	.align		4
.L_18:
        /*0070*/ 	.word	index@($__internal_0_$__cuda_sm20_div_rn_f64_full)
        /*0074*/ 	.word	0x00000000


	//----- nvinfo : EIATTR_FRAME_SIZE
	.align		4
.L_19:
        /*0078*/ 	.byte	0x04, 0x11
        /*007a*/ 	.short	(.L_21 - .L_20)
	.align		4
.L_20:
        /*007c*/ 	.word	index@(_Z7calc_uvPdS_S_S_S_S_ddddd)
        /*0080*/ 	.word	0x00000000


	//----- nvinfo : EIATTR_MIN_STACK_SIZE
	.align		4
.L_21:
        /*0084*/ 	.byte	0x04, 0x12
        /*0086*/ 	.short	(.L_23 - .L_22)
	.align		4
.L_22:
        /*0088*/ 	.word	index@(_Z7calc_uvPdS_S_S_S_S_ddddd)
        /*008c*/ 	.word	0x00000000


	//----- nvinfo : EIATTR_MIN_STACK_SIZE
	.align		4
.L_23:
        /*0090*/ 	.byte	0x04, 0x12
        /*0092*/ 	.short	(.L_25 - .L_24)
	.align		4
.L_24:
        /*0094*/ 	.word	index@(_Z6calc_pPdS_S_S_S_ddddd)
        /*0098*/ 	.word	0x00000000


	//----- nvinfo : EIATTR_MIN_STACK_SIZE
	.align		4
.L_25:
        /*009c*/ 	.byte	0x04, 0x12
        /*009e*/ 	.short	(.L_27 - .L_26)
	.align		4
.L_26:
        /*00a0*/ 	.word	index@(_Z6calc_bPdS_S_S_ddddd)
        /*00a4*/ 	.word	0x00000000
.L_27:


//--------------------- .nv.compat                --------------------------
	.section	.nv.compat,"",@"SHT_CUDA_COMPAT_INFO"
	.align	4
        /*0000*/ 	.byte	0x02, 0x09, 0x00, 0x00, 0x02, 0x02, 0x01, 0x00, 0x02, 0x05, 0x05, 0x00, 0x03, 0x07, 0x01, 0x01
        /*0010*/ 	.byte	0x02, 0x03, 0x00, 0x00, 0x02, 0x06, 0x01, 0x00, 0x04, 0x0b, 0x08, 0x00, 0x01, 0x00, 0x00, 0x00
        /*0020*/ 	.byte	0x00, 0x00, 0x00, 0x00


//--------------------- .nv.info._Z7calc_uvPdS_S_S_S_S_ddddd --------------------------
	.section	.nv.info._Z7calc_uvPdS_S_S_S_S_ddddd,"",@"SHT_CUDA_INFO"
	.sectionflags	@""
	.align	4


	//----- nvinfo : EIATTR_CUDA_API_VERSION
	.align		4
        /*0000*/ 	.byte	0x04, 0x37
        /*0002*/ 	.short	(.L_29 - .L_28)
.L_28:
        /*0004*/ 	.word	0x00000082


	//----- nvinfo : EIATTR_KPARAM_INFO
	.align		4
.L_29:
        /*0008*/ 	.byte	0x04, 0x17
        /*000a*/ 	.short	(.L_31 - .L_30)
.L_30:
        /*000c*/ 	.word	0x00000000
        /*0010*/ 	.short	0x000a
        /*0012*/ 	.short	0x0050
        /*0014*/ 	.byte	0x00, 0xf0, 0x21, 0x00


	//----- nvinfo : EIATTR_KPARAM_INFO
	.align		4
.L_31:
        /*0018*/ 	.byte	0x04, 0x17
        /*001a*/ 	.short	(.L_33 - .L_32)
.L_32:
        /*001c*/ 	.word	0x00000000
        /*0020*/ 	.short	0x0009
        /*0022*/ 	.short	0x0048
        /*0024*/ 	.byte	0x00, 0xf0, 0x21, 0x00


	//----- nvinfo : EIATTR_KPARAM_INFO
	.align		4
.L_33:
        /*0028*/ 	.byte	0x04, 0x17
        /*002a*/ 	.short	(.L_35 - .L_34)
.L_34:
        /*002c*/ 	.word	0x00000000
        /*0030*/ 	.short	0x0008
        /*0032*/ 	.short	0x0040
        /*0034*/ 	.byte	0x00, 0xf0, 0x21, 0x00


	//----- nvinfo : EIATTR_KPARAM_INFO
	.align		4
.L_35:
        /*0038*/ 	.byte	0x04, 0x17
        /*003a*/ 	.short	(.L_37 - .L_36)
.L_36:
        /*003c*/ 	.word	0x00000000
        /*0040*/ 	.short	0x0007
        /*0042*/ 	.short	0x0038
        /*0044*/ 	.byte	0x00, 0xf0, 0x21, 0x00


	//----- nvinfo : EIATTR_KPARAM_INFO
	.align		4
.L_37:
        /*0048*/ 	.byte	0x04, 0x17
        /*004a*/ 	.short	(.L_39 - .L_38)
.L_38:
        /*004c*/ 	.word	0x00000000
        /*0050*/ 	.short	0x0006
        /*0052*/ 	.short	0x0030
        /*0054*/ 	.byte	0x00, 0xf0, 0x21, 0x00


	//----- nvinfo : EIATTR_KPARAM_INFO
	.align		4
.L_39:
        /*0058*/ 	.byte	0x04, 0x17
        /*005a*/ 	.short	(.L_41 - .L_40)
.L_40:
        /*005c*/ 	.word	0x00000000
        /*0060*/ 	.short	0x0005
        /*0062*/ 	.short	0x0028
        /*0064*/ 	.byte	0x00, 0xf5, 0x21, 0x00


	//----- nvinfo : EIATTR_KPARAM_INFO
	.align		4
.L_41:
        /*0068*/ 	.byte	0x04, 0x17
        /*006a*/ 	.short	(.L_43 - .L_42)
.L_42:
        /*006c*/ 	.word	0x00000000
        /*0070*/ 	.short	0x0004
        /*0072*/ 	.short	0x0020
        /*0074*/ 	.byte	0x00, 0xf5, 0x21, 0x00


	//----- nvinfo : EIATTR_KPARAM_INFO
	.align		4
.L_43:
        /*0078*/ 	.byte	0x04, 0x17
        /*007a*/ 	.short	(.L_45 - .L_44)
.L_44:
        /*007c*/ 	.word	0x00000000
        /*0080*/ 	.short	0x0003
        /*0082*/ 	.short	0x0018
        /*0084*/ 	.byte	0x00, 0xf5, 0x21, 0x00


	//----- nvinfo : EIATTR_KPARAM_INFO
	.align		4
.L_45:
        /*0088*/ 	.byte	0x04, 0x17
        /*008a*/ 	.short	(.L_47 - .L_46)
.L_46:
        /*008c*/ 	.word	0x00000000
        /*0090*/ 	.short	0x0002
        /*0092*/ 	.short	0x0010
        /*0094*/ 	.byte	0x00, 0xf5, 0x21, 0x00


	//----- nvinfo : EIATTR_KPARAM_INFO
	.align		4
.L_47:
        /*0098*/ 	.byte	0x04, 0x17
        /*009a*/ 	.short	(.L_49 - .L_48)
.L_48:
        /*009c*/ 	.word	0x00000000
        /*00a0*/ 	.short	0x0001
        /*00a2*/ 	.short	0x0008
        /*00a4*/ 	.byte	0x00, 0xf5, 0x21, 0x00


	//----- nvinfo : EIATTR_KPARAM_INFO
	.align		4
.L_49:
        /*00a8*/ 	.byte	0x04, 0x17
        /*00aa*/ 	.short	(.L_51 - .L_50)
.L_50:
        /*00ac*/ 	.word	0x00000000
        /*00b0*/ 	.short	0x0000
        /*00b2*/ 	.short	0x0000
        /*00b4*/ 	.byte	0x00, 0xf5, 0x21, 0x00


	//----- nvinfo : EIATTR_SPARSE_MMA_MASK
	.align		4
.L_51:
        /*00b8*/ 	.byte	0x03, 0x50
        /*00ba*/ 	.short	0x0000


	//----- nvinfo : EIATTR_MAXREG_COUNT
	.align		4
        /*00bc*/ 	.byte	0x03, 0x1b
        /*00be*/ 	.short	0x00ff


	//----- nvinfo : EIATTR_NUM_BARRIERS
	.align		4
        /*00c0*/ 	.byte	0x02, 0x4c
        /*00c2*/ 	.byte	0x01
	.zero		1


	//----- nvinfo : EIATTR_MERCURY_ISA_VERSION
	.align		4
        /*00c4*/ 	.byte	0x03, 0x5f
        /*00c6*/ 	.short	0x0101


	//----- nvinfo : EIATTR_VRC_CTA_INIT_COUNT
	.align		4
        /*00c8*/ 	.byte	0x02, 0x4a
	.zero		1
	.zero		1


	//----- nvinfo : EIATTR_EXIT_INSTR_OFFSETS
	.align		4
        /*00cc*/ 	.byte	0x04, 0x1c
        /*00ce*/ 	.short	(.L_53 - .L_52)


	//   ....[0]....
.L_52:
        /*00d0*/ 	.word	0x00001210


	//----- nvinfo : EIATTR_CRS_STACK_SIZE
	.align		4
.L_53:
        /*00d4*/ 	.byte	0x04, 0x1e
        /*00d6*/ 	.short	(.L_55 - .L_54)
.L_54:
        /*00d8*/ 	.word	0x00000000


	//----- nvinfo : EIATTR_CBANK_PARAM_SIZE
	.align		4
.L_55:
        /*00dc*/ 	.byte	0x03, 0x19
        /*00de*/ 	.short	0x0058


	//----- nvinfo : EIATTR_PARAM_CBANK
	.align		4
        /*00e0*/ 	.byte	0x04, 0x0a
        /*00e2*/ 	.short	(.L_57 - .L_56)
	.align		4
.L_56:
        /*00e4*/ 	.word	index@(.nv.constant0._Z7calc_uvPdS_S_S_S_S_ddddd)
        /*00e8*/ 	.short	0x0380
        /*00ea*/ 	.short	0x0058


	//----- nvinfo : EIATTR_SW_WAR
	.align		4
.L_57:
        /*00ec*/ 	.byte	0x04, 0x36
        /*00ee*/ 	.short	(.L_59 - .L_58)
.L_58:
        /*00f0*/ 	.word	0x00000008
.L_59:


//--------------------- .nv.info._Z6calc_pPdS_S_S_S_ddddd --------------------------
	.section	.nv.info._Z6calc_pPdS_S_S_S_ddddd,"",@"SHT_CUDA_INFO"
	.sectionflags	@""
	.align	4


	//----- nvinfo : EIATTR_CUDA_API_VERSION
	.align		4
        /*0000*/ 	.byte	0x04, 0x37
        /*0002*/ 	.short	(.L_61 - .L_60)
.L_60:
        /*0004*/ 	.word	0x00000082


	//----- nvinfo : EIATTR_KPARAM_INFO
	.align		4
.L_61:
        /*0008*/ 	.byte	0x04, 0x17
        /*000a*/ 	.short	(.L_63 - .L_62)
.L_62:
        /*000c*/ 	.word	0x00000000
        /*0010*/ 	.short	0x0009
        /*0012*/ 	.short	0x0048
        /*0014*/ 	.byte	0x00, 0xf0, 0x21, 0x00


	//----- nvinfo : EIATTR_KPARAM_INFO
	.align		4
.L_63:
        /*0018*/ 	.byte	0x04, 0x17
        /*001a*/ 	.short	(.L_65 - .L_64)
.L_64:
        /*001c*/ 	.word	0x00000000
        /*0020*/ 	.short	0x0008
        /*0022*/ 	.short	0x0040
        /*0024*/ 	.byte	0x00, 0xf0, 0x21, 0x00


	//----- nvinfo : EIATTR_KPARAM_INFO
	.align		4
.L_65:
        /*0028*/ 	.byte	0x04, 0x17
        /*002a*/ 	.short	(.L_67 - .L_66)
.L_66:
        /*002c*/ 	.word	0x00000000
        /*0030*/ 	.short	0x0007
        /*0032*/ 	.short	0x0038
        /*0034*/ 	.byte	0x00, 0xf0, 0x21, 0x00


	//----- nvinfo : EIATTR_KPARAM_INFO
	.align		4
.L_67:
        /*0038*/ 	.byte	0x04, 0x17
        /*003a*/ 	.short	(.L_69 - .L_68)
.L_68:
        /*003c*/ 	.word	0x00000000
        /*0040*/ 	.short	0x0006
        /*0042*/ 	.short	0x0030
        /*0044*/ 	.byte	0x00, 0xf0, 0x21, 0x00


	//----- nvinfo : EIATTR_KPARAM_INFO
	.align		4
.L_69:
        /*0048*/ 	.byte	0x04, 0x17
        /*004a*/ 	.short	(.L_71 - .L_70)
.L_70:
        /*004c*/ 	.word	0x00000000
        /*0050*/ 	.short	0x0005
        /*0052*/ 	.short	0x0028
        /*0054*/ 	.byte	0x00, 0xf0, 0x21, 0x00


	//----- nvinfo : EIATTR_KPARAM_INFO
	.align		4
.L_71:
        /*0058*/ 	.byte	0x04, 0x17
        /*005a*/ 	.short	(.L_73 - .L_72)
.L_72:
        /*005c*/ 	.word	0x00000000
        /*0060*/ 	.short	0x0004
        /*0062*/ 	.short	0x0020
        /*0064*/ 	.byte	0x00, 0xf5, 0x21, 0x00


	//----- nvinfo : EIATTR_KPARAM_INFO
	.align		4
.L_73:
        /*0068*/ 	.byte	0x04, 0x17
        /*006a*/ 	.short	(.L_75 - .L_74)
.L_74:
        /*006c*/ 	.word	0x00000000
        /*0070*/ 	.short	0x0003
        /*0072*/ 	.short	0x0018
        /*0074*/ 	.byte	0x00, 0xf5, 0x21, 0x00


	//----- nvinfo : EIATTR_KPARAM_INFO
	.align		4
.L_75:
        /*0078*/ 	.byte	0x04, 0x17
        /*007a*/ 	.short	(.L_77 - .L_76)
.L_76:
        /*007c*/ 	.word	0x00000000
        /*0080*/ 	.short	0x0002
        /*0082*/ 	.short	0x0010
        /*0084*/ 	.byte	0x00, 0xf5, 0x21, 0x00


	//----- nvinfo : EIATTR_KPARAM_INFO
	.align		4
.L_77:
        /*0088*/ 	.byte	0x04, 0x17
        /*008a*/ 	.short	(.L_79 - .L_78)
.L_78:
        /*008c*/ 	.word	0x00000000
        /*0090*/ 	.short	0x0001
        /*0092*/ 	.short	0x0008
        /*0094*/ 	.byte	0x00, 0xf5, 0x21, 0x00


	//----- nvinfo : EIATTR_KPARAM_INFO
	.align		4
.L_79:
        /*0098*/ 	.byte	0x04, 0x17
        /*009a*/ 	.short	(.L_81 - .L_80)
.L_80:
        /*009c*/ 	.word	0x00000000
        /*00a0*/ 	.short	0x0000
        /*00a2*/ 	.short	0x0000
        /*00a4*/ 	.byte	0x00, 0xf5, 0x21, 0x00


	//----- nvinfo : EIATTR_SPARSE_MMA_MASK
	.align		4
.L_81:
        /*00a8*/ 	.byte	0x03, 0x50
        /*00aa*/ 	.short	0x0000


	//----- nvinfo : EIATTR_MAXREG_COUNT
	.align		4
        /*00ac*/ 	.byte	0x03, 0x1b
        /*00ae*/ 	.short	0x00ff


	//----- nvinfo : EIATTR_NUM_BARRIERS
	.align		4
        /*00b0*/ 	.byte	0x02, 0x4c
        /*00b2*/ 	.byte	0x01
	.zero		1


	//----- nvinfo : EIATTR_MERCURY_ISA_VERSION
	.align		4
        /*00b4*/ 	.byte	0x03, 0x5f
        /*00b6*/ 	.short	0x0101


	//----- nvinfo : EIATTR_VRC_CTA_INIT_COUNT
	.align		4
        /*00b8*/ 	.byte	0x02, 0x4a
	.zero		1
	.zero		1


	//----- nvinfo : EIATTR_EXIT_INSTR_OFFSETS
	.align		4
        /*00bc*/ 	.byte	0x04, 0x1c
        /*00be*/ 	.short	(.L_83 - .L_82)


	//   ....[0]....
.L_82:
        /*00c0*/ 	.word	0x00000630


	//----- nvinfo : EIATTR_CRS_STACK_SIZE
	.align		4
.L_83:
        /*00c4*/ 	.byte	0x04, 0x1e
        /*00c6*/ 	.short	(.L_85 - .L_84)
.L_84:
        /*00c8*/ 	.word	0x00000000


	//----- nvinfo : EIATTR_CBANK_PARAM_SIZE
	.align		4
.L_85:
        /*00cc*/ 	.byte	0x03, 0x19
        /*00ce*/ 	.short	0x0050


	//----- nvinfo : EIATTR_PARAM_CBANK
	.align		4
        /*00d0*/ 	.byte	0x04, 0x0a
        /*00d2*/ 	.short	(.L_87 - .L_86)
	.align		4
.L_86:
        /*00d4*/ 	.word	index@(.nv.constant0._Z6calc_pPdS_S_S_S_ddddd)
        /*00d8*/ 	.short	0x0380
        /*00da*/ 	.short	0x0050


	//----- nvinfo : EIATTR_SW_WAR
	.align		4
.L_87:
        /*00dc*/ 	.byte	0x04, 0x36
        /*00de*/ 	.short	(.L_89 - .L_88)
.L_88:
        /*00e0*/ 	.word	0x00000008
.L_89:


//--------------------- .nv.info._Z6calc_bPdS_S_S_ddddd --------------------------
	.section	.nv.info._Z6calc_bPdS_S_S_ddddd,"",@"SHT_CUDA_INFO"
	.sectionflags	@""
	.align	4


	//----- nvinfo : EIATTR_CUDA_API_VERSION
	.align		4
        /*0000*/ 	.byte	0x04, 0x37
        /*0002*/ 	.short	(.L_91 - .L_90)
.L_90:
        /*0004*/ 	.word	0x00000082


	//----- nvinfo : EIATTR_KPARAM_INFO
	.align		4
.L_91:
        /*0008*/ 	.byte	0x04, 0x17
        /*000a*/ 	.short	(.L_93 - .L_92)
.L_92:
        /*000c*/ 	.word	0x00000000
        /*0010*/ 	.short	0x0008
        /*0012*/ 	.short	0x0040
        /*0014*/ 	.byte	0x00, 0xf0, 0x21, 0x00


	//----- nvinfo : EIATTR_KPARAM_INFO
	.align		4
.L_93:
        /*0018*/ 	.byte	0x04, 0x17
        /*001a*/ 	.short	(.L_95 - .L_94)
.L_94:
        /*001c*/ 	.word	0x00000000
        /*0020*/ 	.short	0x0007
        /*0022*/ 	.short	0x0038
        /*0024*/ 	.byte	0x00, 0xf0, 0x21, 0x00


	//----- nvinfo : EIATTR_KPARAM_INFO
	.align		4
.L_95:
        /*0028*/ 	.byte	0x04, 0x17
        /*002a*/ 	.short	(.L_97 - .L_96)
.L_96:
        /*002c*/ 	.word	0x00000000
        /*0030*/ 	.short	0x0006
        /*0032*/ 	.short	0x0030
        /*0034*/ 	.byte	0x00, 0xf0, 0x21, 0x00


	//----- nvinfo : EIATTR_KPARAM_INFO
	.align		4
.L_97:
        /*0038*/ 	.byte	0x04, 0x17
        /*003a*/ 	.short	(.L_99 - .L_98)
.L_98:
        /*003c*/ 	.word	0x00000000
        /*0040*/ 	.short	0x0005
        /*0042*/ 	.short	0x0028
        /*0044*/ 	.byte	0x00, 0xf0, 0x21, 0x00


	//----- nvinfo : EIATTR_KPARAM_INFO
	.align		4
.L_99:
        /*0048*/ 	.byte	0x04, 0x17
        /*004a*/ 	.short	(.L_101 - .L_100)
.L_100:
        /*004c*/ 	.word	0x00000000
        /*0050*/ 	.short	0x0004
        /*0052*/ 	.short	0x0020
        /*0054*/ 	.byte	0x00, 0xf0, 0x21, 0x00


	//----- nvinfo : EIATTR_KPARAM_INFO
	.align		4
.L_101:
        /*0058*/ 	.byte	0x04, 0x17
        /*005a*/ 	.short	(.L_103 - .L_102)
.L_102:
        /*005c*/ 	.word	0x00000000
        /*0060*/ 	.short	0x0003
        /*0062*/ 	.short	0x0018
        /*0064*/ 	.byte	0x00, 0xf5, 0x21, 0x00


	//----- nvinfo : EIATTR_KPARAM_INFO
	.align		4
.L_103:
        /*0068*/ 	.byte	0x04, 0x17
        /*006a*/ 	.short	(.L_105 - .L_104)
.L_104:
        /*006c*/ 	.word	0x00000000
        /*0070*/ 	.short	0x0002
        /*0072*/ 	.short	0x0010
        /*0074*/ 	.byte	0x00, 0xf5, 0x21, 0x00


	//----- nvinfo : EIATTR_KPARAM_INFO
	.align		4
.L_105:
        /*0078*/ 	.byte	0x04, 0x17
        /*007a*/ 	.short	(.L_107 - .L_106)
.L_106:
        /*007c*/ 	.word	0x00000000
        /*0080*/ 	.short	0x0001
        /*0082*/ 	.short	0x0008
        /*0084*/ 	.byte	0x00, 0xf5, 0x21, 0x00


	//----- nvinfo : EIATTR_KPARAM_INFO
	.align		4
.L_107:
        /*0088*/ 	.byte	0x04, 0x17
        /*008a*/ 	.short	(.L_109 - .L_108)
.L_108:
        /*008c*/ 	.word	0x00000000
        /*0090*/ 	.short	0x0000
        /*0092*/ 	.short	0x0000
        /*0094*/ 	.byte	0x00, 0xf5, 0x21, 0x00


	//----- nvinfo : EIATTR_SPARSE_MMA_MASK
	.align		4
.L_109:
        /*0098*/ 	.byte	0x03, 0x50
        /*009a*/ 	.short	0x0000


	//----- nvinfo : EIATTR_MAXREG_COUNT
	.align		4
        /*009c*/ 	.byte	0x03, 0x1b
        /*009e*/ 	.short	0x00ff


	//----- nvinfo : EIATTR_MERCURY_ISA_VERSION
	.align		4
        /*00a0*/ 	.byte	0x03, 0x5f
        /*00a2*/ 	.short	0x0101


	//----- nvinfo : EIATTR_VRC_CTA_INIT_COUNT
	.align		4
        /*00a4*/ 	.byte	0x02, 0x4a
	.zero		1
	.zero		1


	//----- nvinfo : EIATTR_EXIT_INSTR_OFFSETS
	.align		4
        /*00a8*/ 	.byte	0x04, 0x1c
        /*00aa*/ 	.short	(.L_111 - .L_110)


	//   ....[0]....
.L_110:
        /*00ac*/ 	.word	0x000000a0


	//   ....[1]....
        /*00b0*/ 	.word	0x00000b40


	//----- nvinfo : EIATTR_CRS_STACK_SIZE
	.align		4
.L_111:
        /*00b4*/ 	.byte	0x04, 0x1e
        /*00b6*/ 	.short	(.L_113 - .L_112)
.L_112:
        /*00b8*/ 	.word	0x00000000


	//----- nvinfo : EIATTR_CBANK_PARAM_SIZE
	.align		4
.L_113:
        /*00bc*/ 	.byte	0x03, 0x19
        /*00be*/ 	.short	0x0048


	//----- nvinfo : EIATTR_PARAM_CBANK
	.align		4
        /*00c0*/ 	.byte	0x04, 0x0a
        /*00c2*/ 	.short	(.L_115 - .L_114)
	.align		4
.L_114:
        /*00c4*/ 	.word	index@(.nv.constant0._Z6calc_bPdS_S_S_ddddd)
        /*00c8*/ 	.short	0x0380
        /*00ca*/ 	.short	0x0048


	//----- nvinfo : EIATTR_SW_WAR
	.align		4
.L_115:
        /*00cc*/ 	.byte	0x04, 0x36
        /*00ce*/ 	.short	(.L_117 - .L_116)
.L_116:
        /*00d0*/ 	.word	0x00000008
.L_117:


//--------------------- .nv.callgraph             --------------------------
	.section	.nv.callgraph,"",@"SHT_CUDA_CALLGRAPH"
	.align	4
	.sectionentsize	8
	.align		4
        /*0000*/ 	.word	0x00000000
	.align		4
        /*0004*/ 	.word	0xffffffff
	.align		4
        /*0008*/ 	.word	0x00000000
	.align		4
        /*000c*/ 	.word	0xfffffffe
	.align		4
        /*0010*/ 	.word	0x00000000
	.align		4
        /*0014*/ 	.word	0xfffffffd
	.align		4
        /*0018*/ 	.word	0x00000000
	.align		4
        /*001c*/ 	.word	0xfffffffc


//--------------------- .text._Z7calc_uvPdS_S_S_S_S_ddddd --------------------------
	.section	.text._Z7calc_uvPdS_S_S_S_S_ddddd,"ax",@progbits
	.align	128
        .global         _Z7calc_uvPdS_S_S_S_S_ddddd
        .type           _Z7calc_uvPdS_S_S_S_S_ddddd,@function
        .size           _Z7calc_uvPdS_S_S_S_S_ddddd,(.L_x_45 - _Z7calc_uvPdS_S_S_S_S_ddddd)
        .other          _Z7calc_uvPdS_S_S_S_S_ddddd,@"STO_CUDA_ENTRY STV_DEFAULT"
_Z7calc_uvPdS_S_S_S_S_ddddd:
.text._Z7calc_uvPdS_S_S_S_S_ddddd:
[----:B------:R-:W-:Y:S01]  /*0000*/  LDC R1, c[0x0][0x37c] ;  /* 0x0000df00ff017b82 */ /* 0x000fe20000000800 */
[----:B------:R-:W0:Y:S07]  /*0010*/  S2R R10, SR_TID.X ;  /* 0x00000000000a7919 */ /* 0x000e2e0000002100 */
[----:B------:R-:W1:Y:S01]  /*0020*/  S2UR UR6, SR_CTAID.X ;  /* 0x00000000000679c3 */ /* 0x000e620000002500 */
[----:B------:R-:W2:Y:S01]  /*0030*/  LDCU.64 UR4, c[0x0][0x358] ;  /* 0x00006b00ff0477ac */ /* 0x000ea20008000a00 */
[----:B------:R-:W3:Y:S06]  /*0040*/  LDCU UR8, c[0x0][0x3b4] ;  /* 0x00007680ff0877ac */ /* 0x000eec0008000800 */
[----:B------:R-:W1:Y:S08]  /*0050*/  LDC R9, c[0x0][0x360] ;  /* 0x0000d800ff097b82 */ /* 0x000e700000000800 */
[----:B------:R-:W4:Y:S08]  /*0060*/  LDC.64 R6, c[0x0][0x3a0] ;  /* 0x0000e800ff067b82 */ /* 0x000f300000000a00 */
[----:B------:R-:W5:Y:S01]  /*0070*/  LDC.64 R14, c[0x0][0x3b0] ;  /* 0x0000ec00ff0e7b82 */ /* 0x000f620000000a00 */
[----:B-1----:R-:W-:Y:S01]  /*0080*/  IMAD R0, R9, UR6, RZ ;  /* 0x0000000609007c24 */ /* 0x002fe2000f8e02ff */
[----:B---3--:R-:W5:Y:S01]  /*0090*/  MUFU.RCP64H R3, UR8 ;  /* 0x0000000800037d08 */ /* 0x008f620008001800 */
[----:B------:R-:W-:Y:S01]  /*00a0*/  IMAD.MOV.U32 R2, RZ, RZ, 0x1 ;  /* 0x00000001ff027424 */ /* 0x000fe200078e00ff */
[----:B------:R-:W1:Y:S01]  /*00b0*/  LDCU.64 UR6, c[0x0][0x3c0] ;  /* 0x00007800ff0677ac */ /* 0x000e620008000a00 */
[----:B0-----:R-:W-:-:S04]  /*00c0*/  IMAD.IADD R8, R0, 0x1, R10 ;  /* 0x0000000100087824 */ /* 0x001fc800078e020a */
[----:B----4-:R-:W-:-:S05]  /*00d0*/  IMAD.WIDE.U32 R6, R8, 0x8, R6 ;  /* 0x0000000808067825 */ /* 0x010fca00078e0006 */
[----:B--2---:R-:W1:Y:S01]  /*00e0*/  LDG.E.64 R20, desc[UR4][R6.64] ;  /* 0x0000000406147981 */ /* 0x004e62000c1e1b00 */
[----:B------:R-:W-:Y:S01]  /*00f0*/  BSSY.RECONVERGENT B0, `(.L_x_0) ;  /* 0x0000018000007945 */ /* 0x000fe20003800200 */
[----:B-----5:R-:W-:-:S08]  /*0100*/  DFMA R4, R2, -R14, 1 ;  /* 0x3ff000000204742b */ /* 0x020fd0000000080e */
[----:B------:R-:W-:-:S08]  /*0110*/  DFMA R4, R4, R4, R4 ;  /* 0x000000040404722b */ /* 0x000fd00000000004 */
[----:B------:R-:W-:-:S08]  /*0120*/  DFMA R4, R2, R4, R2 ;  /* 0x000000040204722b */ /* 0x000fd00000000002 */
[----:B------:R-:W-:-:S08]  /*0130*/  DFMA R12, R4, -R14, 1 ;  /* 0x3ff00000040c742b */ /* 0x000fd0000000080e */
[----:B------:R-:W-:Y:S02]  /*0140*/  DFMA R12, R4, R12, R4 ;  /* 0x0000000c040c722b */ /* 0x000fe40000000004 */
[----:B-1----:R-:W-:-:S08]  /*0150*/  DMUL R2, R20, UR6 ;  /* 0x0000000614027c28 */ /* 0x002fd00008000000 */
[----:B------:R-:W-:Y:S02]  /*0160*/  DMUL R4, R2, R12 ;  /* 0x0000000c02047228 */ /* 0x000fe40000000000 */
[----:B------:R-:W-:-:S06]  /*0170*/  FSETP.GEU.AND P1, PT, |R3|, 6.5827683646048100446e-37, PT ;  /* 0x036000000300780b */ /* 0x000fcc0003f2e200 */
[----:B------:R-:W-:-:S08]  /*0180*/  DFMA R14, R4, -R14, R2 ;  /* 0x8000000e040e722b */ /* 0x000fd00000000002 */
[----:B------:R-:W-:-:S10]  /*0190*/  DFMA R12, R12, R14, R4 ;  /* 0x0000000e0c0c722b */ /* 0x000fd40000000004 */
[----:B------:R-:W-:-:S05]  /*01a0*/  FFMA R4, RZ, UR8, R13 ;  /* 0x00000008ff047c23 */ /* 0x000fca000800000d */
[----:B------:R-:W-:-:S13]  /*01b0*/  FSETP.GT.AND P0, PT, |R4|, 1.469367938527859385e-39, PT ;  /* 0x001000000400780b */ /* 0x000fda0003f04200 */
[----:B------:R-:W-:Y:S05]  /*01c0*/  @P0 BRA P1, `(.L_x_1) ;  /* 0x0000000000280947 */ /* 0x000fea0000800000 */
[----:B------:R-:W0:Y:S01]  /*01d0*/  LDCU.64 UR6, c[0x0][0x3b0] ;  /* 0x00007600ff0677ac */ /* 0x000e220008000a00 */
[----:B------:R-:W-:Y:S01]  /*01e0*/  IMAD.MOV.U32 R13, RZ, RZ, R2 ;  /* 0x000000ffff0d7224 */ /* 0x000fe200078e0002 */
[----:B------:R-:W-:Y:S01]  /*01f0*/  MOV R11, 0x240 ;  /* 0x00000240000b7802 */ /* 0x000fe20000000f00 */
[----:B------:R-:W-:Y:S01]  /*0200*/  IMAD.MOV.U32 R12, RZ, RZ, R3 ;  /* 0x000000ffff0c7224 */ /* 0x000fe200078e0003 */
[----:B0-----:R-:W-:Y:S01]  /*0210*/  MOV R15, UR6 ;  /* 0x00000006000f7c02 */ /* 0x001fe20008000f00 */
[----:B------:R-:W-:-:S07]  /*0220*/  IMAD.U32 R14, RZ, RZ, UR7 ;  /* 0x00000007ff0e7e24 */ /* 0x000fce000f8e00ff */
[----:B------:R-:W-:Y:S05]  /*0230*/  CALL.REL.NOINC `($__internal_0_$__cuda_sm20_div_rn_f64_full) ;  /* 0x0000000c00f87944 */ /* 0x000fea0003c00000 */
[----:B------:R-:W-:-:S04]  /*0240*/  LOP3.LUT R13, R13, R12, RZ, 0x3c, !PT ;  /* 0x0000000c0d0d7212 */ /* 0x000fc800078e3cff */
[----:B------:R-:W-:-:S04]  /*0250*/  LOP3.LUT R12, R13, R12, RZ, 0x3c, !PT ;  /* 0x0000000c0d0c7212 */ /* 0x000fc800078e3cff */
[----:B------:R-:W-:-:S07]  /*0260*/  LOP3.LUT R13, R13, R12, RZ, 0x3c, !PT ;  /* 0x0000000c0d0d7212 */ /* 0x000fce00078e3cff */
.L_x_1:
[----:B------:R-:W-:Y:S05]  /*0270*/  BSYNC.RECONVERGENT B0 ;  /* 0x0000000000007941 */ /* 0x000fea0003800200 */
.L_x_0:
[----:B------:R-:W2:Y:S01]  /*0280*/  LDG.E.64 R24, desc[UR4][R6.64+-0x8] ;  /* 0xfffff80406187981 */ /* 0x000ea2000c1e1b00 */
[----:B------:R-:W0:Y:S01]  /*0290*/  LDCU UR6, c[0x0][0x3bc] ;  /* 0x00007780ff0677ac */ /* 0x000e220008000800 */
[----:B------:R-:W1:Y:S01]  /*02a0*/  LDC.64 R16, c[0x0][0x3b8] ;  /* 0x0000ee00ff107b82 */ /* 0x000e620000000a00 */
[----:B------:R-:W-:Y:S01]  /*02b0*/  IMAD.MOV.U32 R4, RZ, RZ, 0x1 ;  /* 0x00000001ff047424 */ /* 0x000fe200078e00ff */
[----:B------:R-:W-:Y:S01]  /*02c0*/  FSETP.GEU.AND P1, PT, |R3|, 6.5827683646048100446e-37, PT ;  /* 0x036000000300780b */ /* 0x000fe20003f2e200 */
[----:B------:R-:W-:Y:S01]  /*02d0*/  BSSY.RECONVERGENT B0, `(.L_x_2) ;  /* 0x0000018000007945 */ /* 0x000fe20003800200 */
[----:B0-----:R-:W1:Y:S03]  /*02e0*/  MUFU.RCP64H R5, UR6 ;  /* 0x0000000600057d08 */ /* 0x001e660008001800 */
[----:B-1----:R-:W-:-:S08]  /*02f0*/  DFMA R14, R4, -R16, 1 ;  /* 0x3ff00000040e742b */ /* 0x002fd00000000810 */
[----:B------:R-:W-:-:S08]  /*0300*/  DFMA R14, R14, R14, R14 ;  /* 0x0000000e0e0e722b */ /* 0x000fd0000000000e */
[----:B------:R-:W-:-:S08]  /*0310*/  DFMA R14, R4, R14, R4 ;  /* 0x0000000e040e722b */ /* 0x000fd00000000004 */
[----:B------:R-:W-:-:S08]  /*0320*/  DFMA R4, R14, -R16, 1 ;  /* 0x3ff000000e04742b */ /* 0x000fd00000000810 */
[----:B------:R-:W-:-:S08]  /*0330*/  DFMA R4, R14, R4, R14 ;  /* 0x000000040e04722b */ /* 0x000fd0000000000e */
[----:B------:R-:W-:-:S08]  /*0340*/  DMUL R14, R2, R4 ;  /* 0x00000004020e7228 */ /* 0x000fd00000000000 */
[----:B------:R-:W-:-:S08]  /*0350*/  DFMA R16, R14, -R16, R2 ;  /* 0x800000100e10722b */ /* 0x000fd00000000002 */
[----:B------:R-:W-:-:S10]  /*0360*/  DFMA R4, R4, R16, R14 ;  /* 0x000000100404722b */ /* 0x000fd4000000000e */
[----:B------:R-:W-:-:S05]  /*0370*/  FFMA R11, RZ, UR6, R5 ;  /* 0x00000006ff0b7c23 */ /* 0x000fca0008000005 */
[----:B------:R-:W-:Y:S01]  /*0380*/  FSETP.GT.AND P0, PT, |R11|, 1.469367938527859385e-39, PT ;  /* 0x001000000b00780b */ /* 0x000fe20003f04200 */
[----:B--2---:R-:W-:-:S08]  /*0390*/  DADD R22, R20, -R24 ;  /* 0x0000000014167229 */ /* 0x004fd00000000818 */
[----:B------:R-:W-:-:S04]  /*03a0*/  DFMA R22, R22, -R12, R20 ;  /* 0x8000000c1616722b */ /* 0x000fc80000000014 */
[----:B------:R-:W-:Y:S07]  /*03b0*/  @P0 BRA P1, `(.L_x_3) ;  /* 0x0000000000240947 */ /* 0x000fee0000800000 */
[----:B------:R-:W0:Y:S01]  /*03c0*/  LDCU.64 UR6, c[0x0][0x3b8] ;  /* 0x00007700ff0677ac */ /* 0x000e220008000a00 */
[----:B------:R-:W-:Y:S01]  /*03d0*/  MOV R13, R2 ;  /* 0x00000002000d7202 */ /* 0x000fe20000000f00 */
[----:B------:R-:W-:Y:S01]  /*03e0*/  IMAD.MOV.U32 R12, RZ, RZ, R3 ;  /* 0x000000ffff0c7224 */ /* 0x000fe200078e0003 */
[----:B------:R-:W-:Y:S01]  /*03f0*/  MOV R11, 0x430 ;  /* 0x00000430000b7802 */ /* 0x000fe20000000f00 */
[----:B0-----:R-:W-:Y:S02]  /*0400*/  IMAD.U32 R15, RZ, RZ, UR6 ;  /* 0x00000006ff0f7e24 */ /* 0x001fe4000f8e00ff */
[----:B------:R-:W-:-:S07]  /*0410*/  IMAD.U32 R14, RZ, RZ, UR7 ;  /* 0x00000007ff0e7e24 */ /* 0x000fce000f8e00ff */
[----:B------:R-:W-:Y:S05]  /*0420*/  CALL.REL.NOINC `($__internal_0_$__cuda_sm20_div_rn_f64_full) ;  /* 0x0000000c007c7944 */ /* 0x000fea0003c00000 */
[----:B------:R-:W-:Y:S01]  /*0430*/  MOV R4, R13 ;  /* 0x0000000d00047202 */ /* 0x000fe20000000f00 */
[----:B------:R-:W-:-:S07]  /*0440*/  IMAD.MOV.U32 R5, RZ, RZ, R12 ;  /* 0x000000ffff057224 */ /* 0x000fce00078e000c */
.L_x_3:
[----:B------:R-:W-:Y:S05]  /*0450*/  BSYNC.RECONVERGENT B0 ;  /* 0x0000000000007941 */ /* 0x000fea0003800200 */
.L_x_2:
[----:B------:R-:W0:Y:S01]  /*0460*/  LDC.64 R16, c[0x0][0x3a0] ;  /* 0x0000e800ff107b82 */ /* 0x000e220000000a00 */
[----:B------:R-:W-:Y:S01]  /*0470*/  IADD3 R0, PT, PT, R10, R0, -R9 ;  /* 0x000000000a007210 */ /* 0x000fe20007ffe809 */
[----:B------:R-:W1:Y:S06]  /*0480*/  LDCU.64 UR6, c[0x0][0x3b0] ;  /* 0x00007600ff0677ac */ /* 0x000e6c0008000a00 */
[----:B------:R-:W2:Y:S01]  /*0490*/  LDC.64 R12, c[0x0][0x3c8] ;  /* 0x0000f200ff0c7b82 */ /* 0x000ea20000000a00 */
[----:B------:R-:W-:-:S07]  /*04a0*/  IMAD.MOV.U32 R14, RZ, RZ, 0x1 ;  /* 0x00000001ff0e7424 */ /* 0x000fce00078e00ff */
[----:B------:R-:W3:Y:S01]  /*04b0*/  LDC R11, c[0x0][0x3c4] ;  /* 0x0000f100ff0b7b82 */ /* 0x000ee20000000800 */
[----:B0-----:R-:W-:-:S06]  /*04c0*/  IMAD.WIDE R16, R0, 0x8, R16 ;  /* 0x0000000800107825 */ /* 0x001fcc00078e0210 */
[----:B------:R-:W4:Y:S01]  /*04d0*/  LDG.E.64 R16, desc[UR4][R16.64] ;  /* 0x0000000410107981 */ /* 0x000f22000c1e1b00 */
[----:B--2---:R-:W-:-:S08]  /*04e0*/  DADD R12, R12, R12 ;  /* 0x000000000c0c7229 */ /* 0x004fd0000000000c */
[----:B-1----:R-:W-:Y:S01]  /*04f0*/  DMUL R12, R12, UR6 ;  /* 0x000000060c0c7c28 */ /* 0x002fe20008000000 */
[----:B---3--:R-:W-:-:S05]  /*0500*/  FSETP.GEU.AND P1, PT, |R11|, 6.5827683646048100446e-37, PT ;  /* 0x036000000b00780b */ /* 0x008fca0003f2e200 */
[----:B------:R-:W0:Y:S02]  /*0510*/  MUFU.RCP64H R15, R13 ;  /* 0x0000000d000f7308 */ /* 0x000e240000001800 */
[----:B0-----:R-:W-:-:S08]  /*0520*/  DFMA R2, -R12, R14, 1 ;  /* 0x3ff000000c02742b */ /* 0x001fd0000000010e */
[----:B------:R-:W-:Y:S02]  /*0530*/  DFMA R18, R2, R2, R2 ;  /* 0x000000020212722b */ /* 0x000fe40000000002 */
[----:B------:R-:W0:Y:S06]  /*0540*/  LDC.64 R2, c[0x0][0x3c0] ;  /* 0x0000f000ff027b82 */ /* 0x000e2c0000000a00 */
[----:B------:R-:W-:-:S08]  /*0550*/  DFMA R18, R14, R18, R14 ;  /* 0x000000120e12722b */ /* 0x000fd0000000000e */
[----:B------:R-:W-:-:S08]  /*0560*/  DFMA R14, -R12, R18, 1 ;  /* 0x3ff000000c0e742b */ /* 0x000fd00000000112 */
[----:B------:R-:W-:-:S08]  /*0570*/  DFMA R14, R18, R14, R18 ;  /* 0x0000000e120e722b */ /* 0x000fd00000000012 */
[----:B0-----:R-:W-:-:S08]  /*0580*/  DMUL R18, R14, R2 ;  /* 0x000000020e127228 */ /* 0x001fd00000000000 */
[----:B------:R-:W-:-:S08]  /*0590*/  DFMA R2, -R12, R18, R2 ;  /* 0x000000120c02722b */ /* 0x000fd00000000102 */
[----:B------:R-:W-:-:S10]  /*05a0*/  DFMA R2, R14, R2, R18 ;  /* 0x000000020e02722b */ /* 0x000fd40000000012 */
[----:B------:R-:W-:-:S05]  /*05b0*/  FFMA R18, RZ, R13, R3 ;  /* 0x0000000dff127223 */ /* 0x000fca0000000003 */
[----:B------:R-:W-:Y:S01]  /*05c0*/  FSETP.GT.AND P0, PT, |R18|, 1.469367938527859385e-39, PT ;  /* 0x001000001200780b */ /* 0x000fe20003f04200 */
[----:B----4-:R-:W-:-:S08]  /*05d0*/  DADD R14, R20, -R16 ;  /* 0x00000000140e7229 */ /* 0x010fd00000000810 */
[----:B------:R-:W-:-:S04]  /*05e0*/  DFMA R22, R14, -R4, R22 ;  /* 0x800000040e16722b */ /* 0x000fc80000000016 */
[----:B------:R-:W-:Y:S07]  /*05f0*/  @P0 BRA P1, `(.L_x_4) ;  /* 0x0000000000240947 */ /* 0x000fee0000800000 */
[----:B------:R-:W0:Y:S01]  /*0600*/  LDCU.64 UR6, c[0x0][0x3c0] ;  /* 0x00007800ff0677ac */ /* 0x000e220008000a00 */
[----:B------:R-:W-:Y:S01]  /*0610*/  IMAD.MOV.U32 R15, RZ, RZ, R12 ;  /* 0x000000ffff0f7224 */ /* 0x000fe200078e000c */
[----:B------:R-:W-:Y:S02]  /*0620*/  MOV R14, R13 ;  /* 0x0000000d000e7202 */ /* 0x000fe40000000f00 */
[----:B------:R-:W-:Y:S01]  /*0630*/  MOV R11, 0x670 ;  /* 0x00000670000b7802 */ /* 0x000fe20000000f00 */
[----:B0-----:R-:W-:Y:S02]  /*0640*/  IMAD.U32 R13, RZ, RZ, UR6 ;  /* 0x00000006ff0d7e24 */ /* 0x001fe4000f8e00ff */
[----:B------:R-:W-:-:S07]  /*0650*/  IMAD.U32 R12, RZ, RZ, UR7 ;  /* 0x00000007ff0c7e24 */ /* 0x000fce000f8e00ff */
[----:B------:R-:W-:Y:S05]  /*0660*/  CALL.REL.NOINC `($__internal_0_$__cuda_sm20_div_rn_f64_full) ;  /* 0x0000000800ec7944 */ /* 0x000fea0003c00000 */
[----:B------:R-:W-:Y:S01]  /*0670*/  IMAD.MOV.U32 R2, RZ, RZ, R13 ;  /* 0x000000ffff027224 */ /* 0x000fe200078e000d */
[----:B------:R-:W-:-:S07]  /*0680*/  MOV R3, R12 ;  /* 0x0000000c00037202 */ /* 0x000fce0000000f00 */
.L_x_4:
[----:B------:R-:W0:Y:S08]  /*0690*/  LDC.64 R4, c[0x0][0x390] ;  /* 0x0000e400ff047b82 */ /* 0x000e300000000a00 */
[----:B------:R-:W1:Y:S01]  /*06a0*/  LDC.64 R12, c[0x0][0x3b0] ;  /* 0x0000ec00ff0c7b82 */ /* 0x000e620000000a00 */
[----:B------:R-:W-:Y:S01]  /*06b0*/  IMAD.MOV.U32 R28, RZ, RZ, 0x1 ;  /* 0x00000001ff1c7424 */ /* 0x000fe200078e00ff */
[----:B------:R-:W2:Y:S01]  /*06c0*/  LDCU.64 UR6, c[0x0][0x3c0] ;  /* 0x00007800ff0677ac */ /* 0x000ea20008000a00 */
[----:B0-----:R-:W-:-:S05]  /*06d0*/  IMAD.WIDE.U32 R4, R8, 0x8, R4 ;  /* 0x0000000808047825 */ /* 0x001fca00078e0004 */
[----:B------:R-:W3:Y:S04]  /*06e0*/  LDG.E.64 R14, desc[UR4][R4.64+0x8] ;  /* 0x00000804040e7981 */ /* 0x000ee8000c1e1b00 */
[----:B------:R0:W3:Y:S01]  /*06f0*/  LDG.E.64 R26, desc[UR4][R4.64+-0x8] ;  /* 0xfffff804041a7981 */ /* 0x0000e2000c1e1b00 */
[----:B-1----:R-:W-:-:S06]  /*0700*/  DMUL R12, R12, R12 ;  /* 0x0000000c0c0c7228 */ /* 0x002fcc0000000000 */
[----:B------:R-:W1:Y:S02]  /*0710*/  MUFU.RCP64H R29, R13 ;  /* 0x0000000d001d7308 */ /* 0x000e640000001800 */
[----:B-1----:R-:W-:-:S08]  /*0720*/  DFMA R18, -R12, R28, 1 ;  /* 0x3ff000000c12742b */ /* 0x002fd0000000011c */
[----:B------:R-:W-:Y:S02]  /*0730*/  DFMA R30, R18, R18, R18 ;  /* 0x00000012121e722b */ /* 0x000fe40000000012 */
[----:B------:R-:W2:Y:S06]  /*0740*/  LDC.64 R18, c[0x0][0x3d0] ;  /* 0x0000f400ff127b82 */ /* 0x000eac0000000a00 */
[----:B------:R-:W-:-:S08]  /*0750*/  DFMA R30, R28, R30, R28 ;  /* 0x0000001e1c1e722b */ /* 0x000fd0000000001c */
[----:B------:R-:W-:-:S08]  /*0760*/  DFMA R28, -R12, R30, 1 ;  /* 0x3ff000000c1c742b */ /* 0x000fd0000000011e */
[----:B------:R-:W-:Y:S02]  /*0770*/  DFMA R28, R30, R28, R30 ;  /* 0x0000001c1e1c722b */ /* 0x000fe4000000001e */
[----:B--2---:R-:W-:-:S08]  /*0780*/  DMUL R18, R18, UR6 ;  /* 0x0000000612127c28 */ /* 0x004fd00008000000 */
[----:B0-----:R-:W-:Y:S02]  /*0790*/  DMUL R4, R18, R28 ;  /* 0x0000001c12047228 */ /* 0x001fe40000000000 */
[----:B------:R-:W-:-:S06]  /*07a0*/  FSETP.GEU.AND P1, PT, |R19|, 6.5827683646048100446e-37, PT ;  /* 0x036000001300780b */ /* 0x000fcc0003f2e200 */
[----:B------:R-:W-:-:S08]  /*07b0*/  DFMA R30, -R12, R4, R18 ;  /* 0x000000040c1e722b */ /* 0x000fd00000000112 */
[----:B------:R-:W-:-:S10]  /*07c0*/  DFMA R4, R28, R30, R4 ;  /* 0x0000001e1c04722b */ /* 0x000fd40000000004 */
[----:B------:R-:W-:-:S05]  /*07d0*/  FFMA R11, RZ, R13, R5 ;  /* 0x0000000dff0b7223 */ /* 0x000fca0000000005 */
[----:B------:R-:W-:Y:S01]  /*07e0*/  FSETP.GT.AND P0, PT, |R11|, 1.469367938527859385e-39, PT ;  /* 0x001000000b00780b */ /* 0x000fe20003f04200 */
[----:B---3--:R-:W-:-:S08]  /*07f0*/  DADD R14, R14, -R26 ;  /* 0x000000000e0e7229 */ /* 0x008fd0000000081a */
[----:B------:R-:W-:-:S04]  /*0800*/  DFMA R22, R14, -R2, R22 ;  /* 0x800000020e16722b */ /* 0x000fc80000000016 */
[----:B------:R-:W-:Y:S07]  /*0810*/  @P0 BRA P1, `(.L_x_5) ;  /* 0x0000000000200947 */ /* 0x000fee0000800000 */
[----:B------:R-:W-:Y:S01]  /*0820*/  IMAD.MOV.U32 R15, RZ, RZ, R12 ;  /* 0x000000ffff0f7224 */ /* 0x000fe200078e000c */
[----:B------:R-:W-:Y:S01]  /*0830*/  MOV R11, 0x880 ;  /* 0x00000880000b7802 */ /* 0x000fe20000000f00 */
[----:B------:R-:W-:Y:S01]  /*0840*/  IMAD.MOV.U32 R14, RZ, RZ, R13 ;  /* 0x000000ffff0e7224 */ /* 0x000fe200078e000d */
[----:B------:R-:W-:Y:S01]  /*0850*/  MOV R13, R18 ;  /* 0x00000012000d7202 */ /* 0x000fe20000000f00 */
[----:B------:R-:W-:-:S07]  /*0860*/  IMAD.MOV.U32 R12, RZ, RZ, R19 ;  /* 0x000000ffff0c7224 */ /* 0x000fce00078e0013 */
[----:B------:R-:W-:Y:S05]  /*0870*/  CALL.REL.NOINC `($__internal_0_$__cuda_sm20_div_rn_f64_full) ;  /* 0x0000000800687944 */ /* 0x000fea0003c00000 */
[----:B------:R-:W-:Y:S02]  /*0880*/  IMAD.MOV.U32 R4, RZ, RZ, R13 ;  /* 0x000000ffff047224 */ /* 0x000fe400078e000d */
[----:B------:R-:W-:-:S07]  /*0890*/  IMAD.MOV.U32 R5, RZ, RZ, R12 ;  /* 0x000000ffff057224 */ /* 0x000fce00078e000c */
.L_x_5:
[----:B------:R0:W2:Y:S01]  /*08a0*/  LDG.E.64 R12, desc[UR4][R6.64+0x8] ;  /* 0x00000804060c7981 */ /* 0x0000a2000c1e1b00 */
[----:B------:R-:W1:Y:S01]  /*08b0*/  LDC.64 R26, c[0x0][0x3b8] ;  /* 0x0000ee00ff1a7b82 */ /* 0x000e620000000a00 */
[----:B------:R-:W-:Y:S01]  /*08c0*/  MOV R14, 0x1 ;  /* 0x00000001000e7802 */ /* 0x000fe20000000f00 */
[----:B------:R-:W-:Y:S01]  /*08d0*/  DADD R20, R20, R20 ;  /* 0x0000000014147229 */ /* 0x000fe20000000014 */
[----:B------:R-:W-:Y:S01]  /*08e0*/  FSETP.GEU.AND P1, PT, |R19|, 6.5827683646048100446e-37, PT ;  /* 0x036000001300780b */ /* 0x000fe20003f2e200 */
[----:B-1----:R-:W-:-:S06]  /*08f0*/  DMUL R26, R26, R26 ;  /* 0x0000001a1a1a7228 */ /* 0x002fcc0000000000 */
[----:B------:R-:W1:Y:S02]  /*0900*/  MUFU.RCP64H R15, R27 ;  /* 0x0000001b000f7308 */ /* 0x000e640000001800 */
[----:B-1----:R-:W-:-:S08]  /*0910*/  DFMA R28, -R26, R14, 1 ;  /* 0x3ff000001a1c742b */ /* 0x002fd0000000010e */
[----:B------:R-:W-:-:S08]  /*0920*/  DFMA R28, R28, R28, R28 ;  /* 0x0000001c1c1c722b */ /* 0x000fd0000000001c */
[----:B------:R-:W-:-:S08]  /*0930*/  DFMA R28, R14, R28, R14 ;  /* 0x0000001c0e1c722b */ /* 0x000fd0000000000e */
[----:B------:R-:W-:-:S08]  /*0940*/  DFMA R14, -R26, R28, 1 ;  /* 0x3ff000001a0e742b */ /* 0x000fd0000000011c */
[----:B------:R-:W-:-:S08]  /*0950*/  DFMA R14, R28, R14, R28 ;  /* 0x0000000e1c0e722b */ /* 0x000fd0000000001c */
[----:B------:R-:W-:-:S08]  /*0960*/  DMUL R28, R18, R14 ;  /* 0x0000000e121c7228 */ /* 0x000fd00000000000 */
[----:B0-----:R-:W-:-:S08]  /*0970*/  DFMA R6, -R26, R28, R18 ;  /* 0x0000001c1a06722b */ /* 0x001fd00000000112 */
[----:B------:R-:W-:-:S10]  /*0980*/  DFMA R6, R14, R6, R28 ;  /* 0x000000060e06722b */ /* 0x000fd4000000001c */
[----:B------:R-:W-:-:S05]  /*0990*/  FFMA R11, RZ, R27, R7 ;  /* 0x0000001bff0b7223 */ /* 0x000fca0000000007 */
[----:B------:R-:W-:Y:S01]  /*09a0*/  FSETP.GT.AND P0, PT, |R11|, 1.469367938527859385e-39, PT ;  /* 0x001000000b00780b */ /* 0x000fe20003f04200 */
[----:B--2---:R-:W-:-:S08]  /*09b0*/  DADD R12, R12, -R20 ;  /* 0x000000000c0c7229 */ /* 0x004fd00000000814 */
[----:B------:R-:W-:-:S08]  /*09c0*/  DADD R12, R24, R12 ;  /* 0x00000000180c7229 */ /* 0x000fd0000000000c */
[----:B------:R-:W-:Y:S01]  /*09d0*/  DFMA R22, R12, R4, R22 ;  /* 0x000000040c16722b */ /* 0x000fe20000000016 */
[----:B------:R-:W-:Y:S10]  /*09e0*/  @P0 BRA P1, `(.L_x_6) ;  /* 0x0000000000200947 */ /* 0x000ff40000800000 */
[----:B------:R-:W-:Y:S01]  /*09f0*/  IMAD.MOV.U32 R13, RZ, RZ, R18 ;  /* 0x000000ffff0d7224 */ /* 0x000fe200078e0012 */
[----:B------:R-:W-:Y:S01]  /*0a00*/  MOV R14, R27 ;  /* 0x0000001b000e7202 */ /* 0x000fe20000000f00 */
[----:B------:R-:W-:Y:S01]  /*0a10*/  IMAD.MOV.U32 R12, RZ, RZ, R19 ;  /* 0x000000ffff0c7224 */ /* 0x000fe200078e0013 */
[----:B------:R-:W-:Y:S01]  /*0a20*/  MOV R11, 0xa50 ;  /* 0x00000a50000b7802 */ /* 0x000fe20000000f00 */
[----:B------:R-:W-:-:S07]  /*0a30*/  IMAD.MOV.U32 R15, RZ, RZ, R26 ;  /* 0x000000ffff0f7224 */ /* 0x000fce00078e001a */
[----:B------:R-:W-:Y:S05]  /*0a40*/  CALL.REL.NOINC `($__internal_0_$__cuda_sm20_div_rn_f64_full) ;  /* 0x0000000400f47944 */ /* 0x000fea0003c00000 */
[----:B------:R-:W-:Y:S02]  /*0a50*/  IMAD.MOV.U32 R6, RZ, RZ, R13 ;  /* 0x000000ffff067224 */ /* 0x000fe400078e000d */
[----:B------:R-:W-:-:S07]  /*0a60*/  IMAD.MOV.U32 R7, RZ, RZ, R12 ;  /* 0x000000ffff077224 */ /* 0x000fce00078e000c */
.L_x_6:
[----:B------:R-:W0:Y:S01]  /*0a70*/  LDC.64 R12, c[0x0][0x3a0] ;  /* 0x0000e800ff0c7b82 */ /* 0x000e220000000a00 */
[----:B------:R-:W-:Y:S01]  /*0a80*/  IMAD.IADD R29, R8, 0x1, R9 ;  /* 0x00000001081d7824 */ /* 0x000fe200078e0209 */
[----:B------:R-:W1:Y:S01]  /*0a90*/  LDCU UR8, c[0x0][0x3b4] ;  /* 0x00007680ff0877ac */ /* 0x000e620008000800 */
[----:B------:R-:W2:Y:S05]  /*0aa0*/  LDCU.64 UR6, c[0x0][0x3c0] ;  /* 0x00007800ff0677ac */ /* 0x000eaa0008000a00 */
[----:B------:R-:W3:Y:S08]  /*0ab0*/  LDC.64 R14, c[0x0][0x380] ;  /* 0x0000e000ff0e7b82 */ /* 0x000ef00000000a00 */
[----:B------:R-:W4:Y:S01]  /*0ac0*/  LDC.64 R18, c[0x0][0x3a8] ;  /* 0x0000ea00ff127b82 */ /* 0x000f220000000a00 */
[----:B0-----:R-:W-:-:S06]  /*0ad0*/  IMAD.WIDE.U32 R12, R29, 0x8, R12 ;  /* 0x000000081d0c7825 */ /* 0x001fcc00078e000c */
[----:B------:R-:W5:Y:S01]  /*0ae0*/  LDG.E.64 R12, desc[UR4][R12.64] ;  /* 0x000000040c0c7981 */ /* 0x000f62000c1e1b00 */
[C---:B---3--:R-:W-:Y:S01]  /*0af0*/  IMAD.WIDE.U32 R14, R8.reuse, 0x8, R14 ;  /* 0x00000008080e7825 */ /* 0x048fe200078e000e */
[----:B-----5:R-:W-:Y:S01]  /*0b00*/  DADD R20, -R20, R12 ;  /* 0x0000000014147229 */ /* 0x020fe2000000010c */
[----:B------:R-:W0:Y:S07]  /*0b10*/  LDC.64 R12, c[0x0][0x3b0] ;  /* 0x0000ec00ff0c7b82 */ /* 0x000e2e0000000a00 */
[----:B------:R-:W-:Y:S01]  /*0b20*/  DADD R20, R16, R20 ;  /* 0x0000000010147229 */ /* 0x000fe20000000014 */
[----:B----4-:R-:W-:-:S07]  /*0b30*/  IMAD.WIDE.U32 R16, R8, 0x8, R18 ;  /* 0x0000000808107825 */ /* 0x010fce00078e0012 */
[----:B------:R-:W-:-:S07]  /*0b40*/  DFMA R20, R20, R6, R22 ;  /* 0x000000061414722b */ /* 0x000fce0000000016 */
[----:B------:R2:W-:Y:S04]  /*0b50*/  STG.E.64 desc[UR4][R14.64], R20 ;  /* 0x000000140e007986 */ /* 0x0005e8000c101b04 */
[----:B------:R-:W2:Y:S01]  /*0b60*/  LDG.E.64 R18, desc[UR4][R16.64] ;  /* 0x0000000410127981 */ /* 0x000ea2000c1e1b00 */
[----:B-1----:R-:W0:Y:S01]  /*0b70*/  MUFU.RCP64H R23, UR8 ;  /* 0x0000000800177d08 */ /* 0x002e220008001800 */
[----:B------:R-:W-:Y:S01]  /*0b80*/  MOV R22, 0x1 ;  /* 0x0000000100167802 */ /* 0x000fe20000000f00 */
[----:B------:R-:W-:Y:S05]  /*0b90*/  BSSY.RECONVERGENT B0, `(.L_x_7) ;  /* 0x0000017000007945 */ /* 0x000fea0003800200 */
[----:B0-----:R-:W-:-:S08]  /*0ba0*/  DFMA R24, R22, -R12, 1 ;  /* 0x3ff000001618742b */ /* 0x001fd0000000080c */
[----:B------:R-:W-:-:S08]  /*0bb0*/  DFMA R24, R24, R24, R24 ;  /* 0x000000181818722b */ /* 0x000fd00000000018 */
[----:B------:R-:W-:-:S08]  /*0bc0*/  DFMA R24, R22, R24, R22 ;  /* 0x000000181618722b */ /* 0x000fd00000000016 */
[----:B------:R-:W-:-:S08]  /*0bd0*/  DFMA R22, R24, -R12, 1 ;  /* 0x3ff000001816742b */ /* 0x000fd0000000080c */
[----:B------:R-:W-:Y:S02]  /*0be0*/  DFMA R22, R24, R22, R24 ;  /* 0x000000161816722b */ /* 0x000fe40000000018 */
[----:B--2---:R-:W-:-:S08]  /*0bf0*/  DMUL R20, R18, UR6 ;  /* 0x0000000612147c28 */ /* 0x004fd00008000000 */
        /* <DEDUP_REMOVED lines=10> */
[----:B------:R-:W-:Y:S02]  /*0ca0*/  IMAD.MOV.U32 R12, RZ, RZ, R21 ;  /* 0x000000ffff0c7224 */ /* 0x000fe400078e0015 */
[----:B0-----:R-:W-:Y:S01]  /*0cb0*/  IMAD.U32 R15, RZ, RZ, UR6 ;  /* 0x00000006ff0f7e24 */ /* 0x001fe2000f8e00ff */
[----:B------:R-:W-:-:S07]  /*0cc0*/  MOV R14, UR7 ;  /* 0x00000007000e7c02 */ /* 0x000fce0008000f00 */
[----:B------:R-:W-:Y:S05]  /*0cd0*/  CALL.REL.NOINC `($__internal_0_$__cuda_sm20_div_rn_f64_full) ;  /* 0x0000000400507944 */ /* 0x000fea0003c00000 */
[----:B------:R-:W-:Y:S01]  /*0ce0*/  IMAD.MOV.U32 R24, RZ, RZ, R13 ;  /* 0x000000ffff187224 */ /* 0x000fe200078e000d */
[----:B------:R-:W-:-:S07]  /*0cf0*/  MOV R25, R12 ;  /* 0x0000000c00197202 */ /* 0x000fce0000000f00 */
.L_x_8:
[----:B------:R-:W-:Y:S05]  /*0d00*/  BSYNC.RECONVERGENT B0 ;  /* 0x0000000000007941 */ /* 0x000fea0003800200 */
.L_x_7:
        /* <DEDUP_REMOVED lines=27> */
[----:B------:R-:W-:-:S04]  /*0ec0*/  LOP3.LUT R13, R13, R12, RZ, 0x3c, !PT ;  /* 0x0000000c0d0d7212 */ /* 0x000fc800078e3cff */
[----:B------:R-:W-:-:S04]  /*0ed0*/  LOP3.LUT R12, R13, R12, RZ, 0x3c, !PT ;  /* 0x0000000c0d0c7212 */ /* 0x000fc800078e3cff */
[----:B------:R-:W-:-:S07]  /*0ee0*/  LOP3.LUT R13, R13, R12, RZ, 0x3c, !PT ;  /* 0x0000000c0d0d7212 */ /* 0x000fce00078e3cff */
.L_x_10:
[----:B------:R-:W-:Y:S05]  /*0ef0*/  BSYNC.RECONVERGENT B0 ;  /* 0x0000000000007941 */ /* 0x000fea0003800200 */
.L_x_9:
[----:B------:R-:W0:Y:S01]  /*0f00*/  LDC.64 R30, c[0x0][0x3a8] ;  /* 0x0000ea00ff1e7b82 */ /* 0x000e220000000a00 */
[----:B------:R-:W2:Y:S07]  /*0f10*/  LDG.E.64 R16, desc[UR4][R16.64+0x8] ;  /* 0x0000080410107981 */ /* 0x000eae000c1e1b00 */
[----:B------:R-:W1:Y:S01]  /*0f20*/  LDC.64 R20, c[0x0][0x390] ;  /* 0x0000e400ff147b82 */ /* 0x000e620000000a00 */
[----:B0-----:R-:W-:-:S06]  /*0f30*/  IMAD.WIDE R14, R0, 0x8, R30 ;  /* 0x00000008000e7825 */ /* 0x001fcc00078e021e */
[----:B------:R-:W3:Y:S01]  /*0f40*/  LDG.E.64 R14, desc[UR4][R14.64] ;  /* 0x000000040e0e7981 */ /* 0x000ee2000c1e1b00 */
[----:B-1----:R-:W-:-:S04]  /*0f50*/  IMAD.WIDE.U32 R26, R29, 0x8, R20 ;  /* 0x000000081d1a7825 */ /* 0x002fc800078e0014 */
[----:B------:R-:W-:Y:S02]  /*0f60*/  IMAD.WIDE R20, R0, 0x8, R20 ;  /* 0x0000000800147825 */ /* 0x000fe400078e0214 */
[----:B------:R-:W4:Y:S02]  /*0f70*/  LDG.E.64 R26, desc[UR4][R26.64] ;  /* 0x000000041a1a7981 */ /* 0x000f24000c1e1b00 */
[----:B------:R-:W-:Y:S02]  /*0f80*/  IMAD.WIDE.U32 R28, R29, 0x8, R30 ;  /* 0x000000081d1c7825 */ /* 0x000fe400078e001e */
[----:B------:R-:W4:Y:S04]  /*0f90*/  LDG.E.64 R20, desc[UR4][R20.64] ;  /* 0x0000000414147981 */ /* 0x000f28000c1e1b00 */
[----:B------:R-:W5:Y:S01]  /*0fa0*/  LDG.E.64 R28, desc[UR4][R28.64] ;  /* 0x000000041c1c7981 */ /* 0x000f62000c1e1b00 */
[----:B------:R-:W-:Y:S01]  /*0fb0*/  IADD3 R0, PT, PT, R9, -0x1, RZ ;  /* 0xffffffff09007810 */ /* 0x000fe20007ffe0ff */
[----:B---3--:R-:W-:-:S02]  /*0fc0*/  DADD R30, R18, -R14 ;  /* 0x00000000121e7229 */ /* 0x008fc4000000080e */
[----:B------:R-:W-:-:S06]  /*0fd0*/  DADD R18, R18, R18 ;  /* 0x0000000012127229 */ /* 0x000fcc0000000012 */
[----:B------:R-:W-:Y:S02]  /*0fe0*/  DFMA R24, R30, -R12, R24 ;  /* 0x8000000c1e18722b */ /* 0x000fe40000000018 */
[----:B--2---:R-:W-:Y:S01]  /*0ff0*/  DADD R32, R16, -R18 ;  /* 0x0000000010207229 */ /* 0x004fe20000000812 */
[----:B------:R-:W0:Y:S01]  /*1000*/  LDC.64 R12, c[0x0][0x388] ;  /* 0x0000e200ff0c7b82 */ /* 0x000e220000000a00 */
[----:B----4-:R-:W-:Y:S02]  /*1010*/  DADD R30, R26, -R20 ;  /* 0x000000001a1e7229 */ /* 0x010fe40000000814 */
[----:B-----5:R-:W-:-:S04]  /*1020*/  DADD R18, -R18, R28 ;  /* 0x0000000012127229 */ /* 0x020fc8000000011c */
[----:B------:R-:W-:Y:S02]  /*1030*/  DADD R32, R22, R32 ;  /* 0x0000000016207229 */ /* 0x000fe40000000020 */
[----:B------:R-:W-:Y:S01]  /*1040*/  DFMA R24, R30, -R2, R24 ;  /* 0x800000021e18722b */ /* 0x000fe20000000018 */
[----:B------:R-:W1:Y:S01]  /*1050*/  LDC.64 R2, c[0x0][0x380] ;  /* 0x0000e000ff027b82 */ /* 0x000e620000000a00 */
[----:B------:R-:W-:-:S06]  /*1060*/  DADD R18, R14, R18 ;  /* 0x000000000e127229 */ /* 0x000fcc0000000012 */
[----:B------:R-:W-:-:S08]  /*1070*/  DFMA R24, R32, R4, R24 ;  /* 0x000000042018722b */ /* 0x000fd00000000018 */
[----:B------:R-:W-:Y:S01]  /*1080*/  DFMA R18, R18, R6, R24 ;  /* 0x000000061212722b */ /* 0x000fe20000000018 */
[----:B0-----:R-:W-:-:S06]  /*1090*/  IMAD.WIDE.U32 R4, R8, 0x8, R12 ;  /* 0x0000000808047825 */ /* 0x001fcc00078e000c */
[----:B------:R0:W-:Y:S01]  /*10a0*/  STG.E.64 desc[UR4][R4.64], R18 ;  /* 0x0000001204007986 */ /* 0x0001e2000c101b04 */
[-C--:B------:R-:W-:Y:S02]  /*10b0*/  IMAD R7, R10, R9.reuse, RZ ;  /* 0x000000090a077224 */ /* 0x080fe400078e02ff */
[----:B------:R-:W-:Y:S02]  /*10c0*/  IMAD R23, R0, R9, R10 ;  /* 0x0000000900177224 */ /* 0x000fe400078e020a */
[----:B------:R-:W-:Y:S02]  /*10d0*/  IMAD.IADD R9, R7, 0x1, R0 ;  /* 0x0000000107097824 */ /* 0x000fe400078e0200 */
[----:B------:R-:W-:-:S04]  /*10e0*/  IMAD.WIDE.U32 R14, R10, 0x8, R12 ;  /* 0x000000080a0e7825 */ /* 0x000fc800078e000c */
[----:B------:R-:W-:-:S04]  /*10f0*/  IMAD.WIDE.U32 R16, R7, 0x8, R12 ;  /* 0x0000000807107825 */ /* 0x000fc800078e000c */
[--C-:B-1----:R-:W-:Y:S01]  /*1100*/  IMAD.WIDE.U32 R10, R10, 0x8, R2.reuse ;  /* 0x000000080a0a7825 */ /* 0x102fe200078e0002 */
[----:B------:R-:W-:Y:S01]  /*1110*/  BAR.SYNC.DEFER_BLOCKING 0x0 ;  /* 0x0000000000007b1d */ /* 0x000fe20000010000 */
[----:B0-----:R-:W-:Y:S02]  /*1120*/  MOV R5, 0x3ff00000 ;  /* 0x3ff0000000057802 */ /* 0x001fe40000000f00 */
[----:B------:R-:W-:-:S04]  /*1130*/  IMAD.WIDE.U32 R6, R7, 0x8, R2 ;  /* 0x0000000807067825 */ /* 0x000fc800078e0002 */
[----:B------:R-:W-:-:S04]  /*1140*/  IMAD.WIDE.U32 R20, R9, 0x8, R12 ;  /* 0x0000000809147825 */ /* 0x000fc800078e000c */
[----:B------:R-:W-:-:S04]  /*1150*/  IMAD.WIDE.U32 R8, R9, 0x8, R2 ;  /* 0x0000000809087825 */ /* 0x000fc800078e0002 */
[----:B------:R-:W-:-:S04]  /*1160*/  IMAD.WIDE.U32 R2, R23, 0x8, R2 ;  /* 0x0000000817027825 */ /* 0x000fc800078e0002 */
[----:B------:R-:W-:Y:S02]  /*1170*/  IMAD.MOV.U32 R4, RZ, RZ, 0x0 ;  /* 0x00000000ff047424 */ /* 0x000fe400078e00ff */
[----:B------:R-:W-:Y:S01]  /*1180*/  IMAD.WIDE.U32 R12, R23, 0x8, R12 ;  /* 0x00000008170c7825 */ /* 0x000fe200078e000c */
[----:B------:R-:W-:Y:S04]  /*1190*/  STG.E.64 desc[UR4][R10.64], RZ ;  /* 0x000000ff0a007986 */ /* 0x000fe8000c101b04 */
[----:B------:R-:W-:Y:S04]  /*11a0*/  STG.E.64 desc[UR4][R6.64], RZ ;  /* 0x000000ff06007986 */ /* 0x000fe8000c101b04 */
[----:B------:R-:W-:Y:S04]  /*11b0*/  STG.E.64 desc[UR4][R8.64], RZ ;  /* 0x000000ff08007986 */ /* 0x000fe8000c101b04 */
[----:B------:R-:W-:Y:S04]  /*11c0*/  STG.E.64 desc[UR4][R2.64], R4 ;  /* 0x0000000402007986 */ /* 0x000fe8000c101b04 */
[----:B------:R-:W-:Y:S04]  /*11d0*/  STG.E.64 desc[UR4][R14.64], RZ ;  /* 0x000000ff0e007986 */ /* 0x000fe8000c101b04 */
[----:B------:R-:W-:Y:S04]  /*11e0*/  STG.E.64 desc[UR4][R16.64], RZ ;  /* 0x000000ff10007986 */ /* 0x000fe8000c101b04 */
[----:B------:R-:W-:Y:S04]  /*11f0*/  STG.E.64 desc[UR4][R20.64], RZ ;  /* 0x000000ff14007986 */ /* 0x000fe8000c101b04 */
[----:B------:R-:W-:Y:S01]  /*1200*/  STG.E.64 desc[UR4][R12.64], RZ ;  /* 0x000000ff0c007986 */ /* 0x000fe2000c101b04 */
[----:B------:R-:W-:Y:S05]  /*1210*/  EXIT ;  /* 0x000000000000794d */ /* 0x000fea0003800000 */
        .weak           $__internal_0_$__cuda_sm20_div_rn_f64_full
        .type           $__internal_0_$__cuda_sm20_div_rn_f64_full,@function
        .size           $__internal_0_$__cuda_sm20_div_rn_f64_full,(.L_x_45 - $__internal_0_$__cuda_sm20_div_rn_f64_full)
$__internal_0_$__cuda_sm20_div_rn_f64_full:
[----:B------:R-:W-:Y:S01]  /*1220*/  IMAD.MOV.U32 R33, RZ, RZ, R12 ;  /* 0x000000ffff217224 */ /* 0x000fe200078e000c */
[C---:B------:R-:W-:Y:S01]  /*1230*/  FSETP.GEU.AND P0, PT, |R14|.reuse, 1.469367938527859385e-39, PT ;  /* 0x001000000e00780b */ /* 0x040fe20003f0e200 */
[----:B------:R-:W-:Y:S01]  /*1240*/  IMAD.MOV.U32 R27, RZ, RZ, R14 ;  /* 0x000000ffff1b7224 */ /* 0x000fe200078e000e */
[----:B------:R-:W-:Y:S01]  /*1250*/  LOP3.LUT R12, R14, 0x800fffff, RZ, 0xc0, !PT ;  /* 0x800fffff0e0c7812 */ /* 0x000fe200078ec0ff */
[----:B------:R-:W-:Y:S01]  /*1260*/  IMAD.MOV.U32 R32, RZ, RZ, R13 ;  /* 0x000000ffff207224 */ /* 0x000fe200078e000d */
[C---:B------:R-:W-:Y:S01]  /*1270*/  FSETP.GEU.AND P2, PT, |R33|.reuse, 1.469367938527859385e-39, PT ;  /* 0x001000002100780b */ /* 0x040fe20003f4e200 */
[----:B------:R-:W-:Y:S01]  /*1280*/  IMAD.MOV.U32 R30, RZ, RZ, R15 ;  /* 0x000000ffff1e7224 */ /* 0x000fe200078e000f */
[----:B------:R-:W-:Y:S01]  /*1290*/  MOV R26, R15 ;  /* 0x0000000f001a7202 */ /* 0x000fe20000000f00 */
[----:B------:R-:W-:Y:S01]  /*12a0*/  IMAD.MOV.U32 R36, RZ, RZ, R32 ;  /* 0x000000ffff247224 */ /* 0x000fe200078e0020 */
[----:B------:R-:W-:Y:S01]  /*12b0*/  LOP3.LUT R31, R12, 0x3ff00000, RZ, 0xfc, !PT ;  /* 0x3ff000000c1f7812 */ /* 0x000fe200078efcff */
[----:B------:R-:W-:Y:S01]  /*12c0*/  BSSY.RECONVERGENT B1, `(.L_x_11) ;  /* 0x0000056000017945 */ /* 0x000fe20003800200 */
[----:B------:R-:W-:-:S02]  /*12d0*/  LOP3.LUT R12, R33, 0x7ff00000, RZ, 0xc0, !PT ;  /* 0x7ff00000210c7812 */ /* 0x000fc400078ec0ff */
[----:B------:R-:W-:Y:S01]  /*12e0*/  LOP3.LUT R14, R14, 0x7ff00000, RZ, 0xc0, !PT ;  /* 0x7ff000000e0e7812 */ /* 0x000fe200078ec0ff */
[----:B------:R-:W-:Y:S01]  /*12f0*/  @!P0 DMUL R30, R26, 8.98846567431157953865e+307 ;  /* 0x7fe000001a1e8828 */ /* 0x000fe20000000000 */
[----:B------:R-:W-:Y:S02]  /*1300*/  MOV R34, 0x1 ;  /* 0x0000000100227802 */ /* 0x000fe40000000f00 */
[C---:B------:R-:W-:Y:S01]  /*1310*/  ISETP.GE.U32.AND P1, PT, R12.reuse, R14, PT ;  /* 0x0000000e0c00720c */ /* 0x040fe20003f26070 */
[----:B------:R-:W-:Y:S01]  /*1320*/  @!P2 IMAD.MOV.U32 R38, RZ, RZ, RZ ;  /* 0x000000ffff26a224 */ /* 0x000fe200078e00ff */
[----:B------:R-:W-:Y:S01]  /*1330*/  @!P2 LOP3.LUT R13, R27, 0x7ff00000, RZ, 0xc0, !PT ;  /* 0x7ff000001b0da812 */ /* 0x000fe200078ec0ff */
[----:B------:R-:W0:Y:S03]  /*1340*/  MUFU.RCP64H R35, R31 ;  /* 0x0000001f00237308 */ /* 0x000e260000001800 */
[----:B------:R-:W-:-:S02]  /*1350*/  @!P2 ISETP.GE.U32.AND P3, PT, R12, R13, PT ;  /* 0x0000000d0c00a20c */ /* 0x000fc40003f66070 */
[----:B------:R-:W-:Y:S02]  /*1360*/  MOV R13, 0x1ca00000 ;  /* 0x1ca00000000d7802 */ /* 0x000fe40000000f00 */
[----:B------:R-:W-:Y:S02]  /*1370*/  @!P0 LOP3.LUT R14, R31, 0x7ff00000, RZ, 0xc0, !PT ;  /* 0x7ff000001f0e8812 */ /* 0x000fe400078ec0ff */
[C---:B------:R-:W-:Y:S02]  /*1380*/  @!P2 SEL R28, R13.reuse, 0x63400000, !P3 ;  /* 0x634000000d1ca807 */ /* 0x040fe40005800000 */
[----:B------:R-:W-:Y:S02]  /*1390*/  SEL R15, R13, 0x63400000, !P1 ;  /* 0x634000000d0f7807 */ /* 0x000fe40004800000 */
[--C-:B------:R-:W-:Y:S02]  /*13a0*/  @!P2 LOP3.LUT R28, R28, 0x80000000, R33.reuse, 0xf8, !PT ;  /* 0x800000001c1ca812 */ /* 0x100fe400078ef821 */
[----:B------:R-:W-:Y:S01]  /*13b0*/  LOP3.LUT R37, R15, 0x800fffff, R33, 0xf8, !PT ;  /* 0x800fffff0f257812 */ /* 0x000fe200078ef821 */
[----:B------:R-:W-:Y:S01]  /*13c0*/  IMAD.MOV.U32 R15, RZ, RZ, R12 ;  /* 0x000000ffff0f7224 */ /* 0x000fe200078e000c */
[----:B------:R-:W-:-:S06]  /*13d0*/  @!P2 LOP3.LUT R39, R28, 0x100000, RZ, 0xfc, !PT ;  /* 0x001000001c27a812 */ /* 0x000fcc00078efcff */
[----:B------:R-:W-:Y:S02]  /*13e0*/  @!P2 DFMA R36, R36, 2, -R38 ;  /* 0x400000002424a82b */ /* 0x000fe40000000826 */
[----:B0-----:R-:W-:-:S08]  /*13f0*/  DFMA R38, R34, -R30, 1 ;  /* 0x3ff000002226742b */ /* 0x001fd0000000081e */
[----:B------:R-:W-:Y:S01]  /*1400*/  DFMA R38, R38, R38, R38 ;  /* 0x000000262626722b */ /* 0x000fe20000000026 */
[----:B------:R-:W-:-:S05]  /*1410*/  @!P2 LOP3.LUT R15, R37, 0x7ff00000, RZ, 0xc0, !PT ;  /* 0x7ff00000250fa812 */ /* 0x000fca00078ec0ff */
[----:B------:R-:W-:Y:S02]  /*1420*/  VIADD R28, R15, 0xffffffff ;  /* 0xffffffff0f1c7836 */ /* 0x000fe40000000000 */
[----:B------:R-:W-:-:S03]  /*1430*/  DFMA R34, R34, R38, R34 ;  /* 0x000000262222722b */ /* 0x000fc60000000022 */
[----:B------:R-:W-:Y:S02]  /*1440*/  ISETP.GT.U32.AND P0, PT, R28, 0x7feffffe, PT ;  /* 0x7feffffe1c00780c */ /* 0x000fe40003f04070 */
[----:B------:R-:W-:-:S03]  /*1450*/  IADD3 R28, PT, PT, R14, -0x1, RZ ;  /* 0xffffffff0e1c7810 */ /* 0x000fc60007ffe0ff */
[----:B------:R-:W-:Y:S01]  /*1460*/  DFMA R40, R34, -R30, 1 ;  /* 0x3ff000002228742b */ /* 0x000fe2000000081e */
[----:B------:R-:W-:-:S07]  /*1470*/  ISETP.GT.U32.OR P0, PT, R28, 0x7feffffe, P0 ;  /* 0x7feffffe1c00780c */ /* 0x000fce0000704470 */
[----:B------:R-:W-:-:S08]  /*1480*/  DFMA R40, R34, R40, R34 ;  /* 0x000000282228722b */ /* 0x000fd00000000022 */
[----:B------:R-:W-:-:S08]  /*1490*/  DMUL R38, R40, R36 ;  /* 0x0000002428267228 */ /* 0x000fd00000000000 */
[----:B------:R-:W-:-:S08]  /*14a0*/  DFMA R34, R38, -R30, R36 ;  /* 0x8000001e2622722b */ /* 0x000fd00000000024 */
[----:B------:R-:W-:Y:S01]  /*14b0*/  DFMA R34, R40, R34, R38 ;  /* 0x000000222822722b */ /* 0x000fe20000000026 */
[----:B------:R-:W-:Y:S10]  /*14c0*/  @P0 BRA `(.L_x_12) ;  /* 0x0000000000740947 */ /* 0x000ff40003800000 */
[----:B------:R-:W-:-:S04]  /*14d0*/  LOP3.LUT R14, R27, 0x7ff00000, RZ, 0xc0, !PT ;  /* 0x7ff000001b0e7812 */ /* 0x000fc800078ec0ff */
[CC--:B------:R-:W-:Y:S02]  /*14e0*/  VIADDMNMX R15, R12.reuse, -R14.reuse, 0xb9600000, !PT ;  /* 0xb96000000c0f7446 */ /* 0x0c0fe4000780090e */
[----:B------:R-:W-:Y:S02]  /*14f0*/  ISETP.GE.U32.AND P0, PT, R12, R14, PT ;  /* 0x0000000e0c00720c */ /* 0x000fe40003f06070 */
[----:B------:R-:W-:Y:S02]  /*1500*/  VIMNMX R15, PT, PT, R15, 0x46a00000, PT ;  /* 0x46a000000f0f7848 */ /* 0x000fe40003fe0100 */
[----:B------:R-:W-:Y:S02]  /*1510*/  SEL R13, R13, 0x63400000, !P0 ;  /* 0x634000000d0d7807 */ /* 0x000fe40004000000 */
[----:B------:R-:W-:-:S03]  /*1520*/  MOV R14, RZ ;  /* 0x000000ff000e7202 */ /* 0x000fc60000000f00 */
[----:B------:R-:W-:-:S04]  /*1530*/  IMAD.IADD R13, R15, 0x1, -R13 ;  /* 0x000000010f0d7824 */ /* 0x000fc800078e0a0d */
[----:B------:R-:W-:-:S06]  /*1540*/  VIADD R15, R13, 0x7fe00000 ;  /* 0x7fe000000d0f7836 */ /* 0x000fcc0000000000 */
[----:B------:R-:W-:-:S10]  /*1550*/  DMUL R38, R34, R14 ;  /* 0x0000000e22267228 */ /* 0x000fd40000000000 */
[----:B------:R-:W-:-:S13]  /*1560*/  FSETP.GTU.AND P0, PT, |R39|, 1.469367938527859385e-39, PT ;  /* 0x001000002700780b */ /* 0x000fda0003f0c200 */
[----:B------:R-:W-:Y:S05]  /*1570*/  @P0 BRA `(.L_x_13) ;  /* 0x0000000000a80947 */ /* 0x000fea0003800000 */
[----:B------:R-:W-:Y:S01]  /*1580*/  DFMA R30, R34, -R30, R36 ;  /* 0x8000001e221e722b */ /* 0x000fe20000000024 */
[----:B------:R-:W-:-:S09]  /*1590*/  IMAD.MOV.U32 R26, RZ, RZ, RZ ;  /* 0x000000ffff1a7224 */ /* 0x000fd200078e00ff */
[C---:B------:R-:W-:Y:S02]  /*15a0*/  FSETP.NEU.AND P0, PT, R31.reuse, RZ, PT ;  /* 0x000000ff1f00720b */ /* 0x040fe40003f0d000 */
[----:B------:R-:W-:-:S04]  /*15b0*/  LOP3.LUT R12, R31, 0x80000000, R27, 0x48, !PT ;  /* 0x800000001f0c7812 */ /* 0x000fc800078e481b */
[----:B------:R-:W-:-:S07]  /*15c0*/  LOP3.LUT R27, R12, R15, RZ, 0xfc, !PT ;  /* 0x0000000f0c1b7212 */ /* 0x000fce00078efcff */
[----:B------:R-:W-:Y:S05]  /*15d0*/  @!P0 BRA `(.L_x_13) ;  /* 0x0000000000908947 */ /* 0x000fea0003800000 */
[----:B------:R-:W-:Y:S01]  /*15e0*/  IMAD.MOV R15, RZ, RZ, -R13 ;  /* 0x000000ffff0f7224 */ /* 0x000fe200078e0a0d */
[----:B------:R-:W-:Y:S02]  /*15f0*/  MOV R14, RZ ;  /* 0x000000ff000e7202 */ /* 0x000fe40000000f00 */
[----:B------:R-:W-:-:S04]  /*1600*/  IADD3 R13, PT, PT, -R13, -0x43300000, RZ ;  /* 0xbcd000000d0d7810 */ /* 0x000fc80007ffe1ff */
[----:B------:R-:W-:Y:S02]  /*1610*/  DFMA R14, R38, -R14, R34 ;  /* 0x8000000e260e722b */ /* 0x000fe40000000022 */
[----:B------:R-:W-:-:S08]  /*1620*/  DMUL.RP R34, R34, R26 ;  /* 0x0000001a22227228 */ /* 0x000fd00000008000 */
[----:B------:R-:W-:Y:S02]  /*1630*/  FSETP.NEU.AND P0, PT, |R15|, R13, PT ;  /* 0x0000000d0f00720b */ /* 0x000fe40003f0d200 */
[----:B------:R-:W-:Y:S02]  /*1640*/  LOP3.LUT R12, R35, R12, RZ, 0x3c, !PT ;  /* 0x0000000c230c7212 */ /* 0x000fe400078e3cff */
[----:B------:R-:W-:Y:S02]  /*1650*/  FSEL R13, R34, R38, !P0 ;  /* 0x00000026220d7208 */ /* 0x000fe40004000000 */
[----:B------:R-:W-:-:S03]  /*1660*/  FSEL R12, R12, R39, !P0 ;  /* 0x000000270c0c7208 */ /* 0x000fc60004000000 */
[----:B------:R-:W-:Y:S02]  /*1670*/  IMAD.MOV.U32 R38, RZ, RZ, R13 ;  /* 0x000000ffff267224 */ /* 0x000fe400078e000d */
[----:B------:R-:W-:Y:S01]  /*1680*/  IMAD.MOV.U32 R39, RZ, RZ, R12 ;  /* 0x000000ffff277224 */ /* 0x000fe200078e000c */
[----:B------:R-:W-:Y:S06]  /*1690*/  BRA `(.L_x_13) ;  /* 0x0000000000607947 */ /* 0x000fec0003800000 */
.L_x_12:
[----:B------:R-:W-:-:S14]  /*16a0*/  DSETP.NAN.AND P0, PT, R32, R32, PT ;  /* 0x000000202000722a */ /* 0x000fdc0003f08000 */
[----:B------:R-:W-:Y:S05]  /*16b0*/  @P0 BRA `(.L_x_14) ;  /* 0x00000000004c0947 */ /* 0x000fea0003800000 */
[----:B------:R-:W-:-:S14]  /*16c0*/  DSETP.NAN.AND P0, PT, R26, R26, PT ;  /* 0x0000001a1a00722a */ /* 0x000fdc0003f08000 */
[----:B------:R-:W-:Y:S05]  /*16d0*/  @P0 BRA `(.L_x_15) ;  /* 0x0000000000340947 */ /* 0x000fea0003800000 */
[----:B------:R-:W-:Y:S01]  /*16e0*/  ISETP.NE.AND P0, PT, R15, R14, PT ;  /* 0x0000000e0f00720c */ /* 0x000fe20003f05270 */
[----:B------:R-:W-:Y:S01]  /*16f0*/  IMAD.MOV.U32 R39, RZ, RZ, -0x80000 ;  /* 0xfff80000ff277424 */ /* 0x000fe200078e00ff */
[----:B------:R-:W-:-:S11]  /*1700*/  MOV R38, 0x0 ;  /* 0x0000000000267802 */ /* 0x000fd60000000f00 */
[----:B------:R-:W-:Y:S05]  /*1710*/  @!P0 BRA `(.L_x_13) ;  /* 0x0000000000408947 */ /* 0x000fea0003800000 */
[----:B------:R-:W-:Y:S02]  /*1720*/  ISETP.NE.AND P0, PT, R15, 0x7ff00000, PT ;  /* 0x7ff000000f00780c */ /* 0x000fe40003f05270 */
[----:B------:R-:W-:Y:S02]  /*1730*/  LOP3.LUT R26, R33, 0x80000000, R27, 0x48, !PT ;  /* 0x80000000211a7812 */ /* 0x000fe400078e481b */
[----:B------:R-:W-:-:S13]  /*1740*/  ISETP.EQ.OR P0, PT, R14, RZ, !P0 ;  /* 0x000000ff0e00720c */ /* 0x000fda0004702670 */
[----:B------:R-:W-:Y:S01]  /*1750*/  @P0 LOP3.LUT R12, R26, 0x7ff00000, RZ, 0xfc, !PT ;  /* 0x7ff000001a0c0812 */ /* 0x000fe200078efcff */
[----:B------:R-:W-:Y:S01]  /*1760*/  @!P0 IMAD.MOV.U32 R38, RZ, RZ, RZ ;  /* 0x000000ffff268224 */ /* 0x000fe200078e00ff */
[----:B------:R-:W-:Y:S01]  /*1770*/  @!P0 MOV R39, R26 ;  /* 0x0000001a00278202 */ /* 0x000fe20000000f00 */
[----:B------:R-:W-:Y:S02]  /*1780*/  @P0 IMAD.MOV.U32 R38, RZ, RZ, RZ ;  /* 0x000000ffff260224 */ /* 0x000fe400078e00ff */
[----:B------:R-:W-:Y:S01]  /*1790*/  @P0 IMAD.MOV.U32 R39, RZ, RZ, R12 ;  /* 0x000000ffff270224 */ /* 0x000fe200078e000c */
[----:B------:R-:W-:Y:S06]  /*17a0*/  BRA `(.L_x_13) ;  /* 0x00000000001c7947 */ /* 0x000fec0003800000 */
.L_x_15:
[----:B------:R-:W-:Y:S02]  /*17b0*/  LOP3.LUT R12, R27, 0x80000, RZ, 0xfc, !PT ;  /* 0x000800001b0c7812 */ /* 0x000fe400078efcff */
[----:B------:R-:W-:-:S03]  /*17c0*/  MOV R38, R26 ;  /* 0x0000001a00267202 */ /* 0x000fc60000000f00 */
[----:B------:R-:W-:Y:S01]  /*17d0*/  IMAD.MOV.U32 R39, RZ, RZ, R12 ;  /* 0x000000ffff277224 */ /* 0x000fe200078e000c */
[----:B------:R-:W-:Y:S06]  /*17e0*/  BRA `(.L_x_13) ;  /* 0x00000000000c7947 */ /* 0x000fec0003800000 */
.L_x_14:
[----:B------:R-:W-:Y:S01]  /*17f0*/  LOP3.LUT R12, R33, 0x80000, RZ, 0xfc, !PT ;  /* 0x00080000210c7812 */ /* 0x000fe200078efcff */
[----:B------:R-:W-:-:S03]  /*1800*/  IMAD.MOV.U32 R38, RZ, RZ, R32 ;  /* 0x000000ffff267224 */ /* 0x000fc600078e0020 */
[----:B------:R-:W-:-:S07]  /*1810*/  MOV R39, R12 ;  /* 0x0000000c00277202 */ /* 0x000fce0000000f00 */
.L_x_13:
[----:B------:R-:W-:Y:S05]  /*1820*/  BSYNC.RECONVERGENT B1 ;  /* 0x0000000000017941 */ /* 0x000fea0003800200 */
.L_x_11:
[----:B------:R-:W-:Y:S01]  /*1830*/  MOV R14, R11 ;  /* 0x0000000b000e7202 */ /* 0x000fe20000000f00 */
[----:B------:R-:W-:Y:S02]  /*1840*/  IMAD.MOV.U32 R15, RZ, RZ, 0x0 ;  /* 0x00000000ff0f7424 */ /* 0x000fe400078e00ff */
[----:B------:R-:W-:Y:S02]  /*1850*/  IMAD.MOV.U32 R13, RZ, RZ, R38 ;  /* 0x000000ffff0d7224 */ /* 0x000fe400078e0026 */
[----:B------:R-:W-:Y:S01]  /*1860*/  IMAD.MOV.U32 R12, RZ, RZ, R39 ;  /* 0x000000ffff0c7224 */ /* 0x000fe200078e0027 */
[----:B------:R-:W-:Y:S06]  /*1870*/  RET.REL.NODEC R14 `(_Z7calc_uvPdS_S_S_S_S_ddddd) ;  /* 0xffffffe40ee07950 */ /* 0x000fec0003c3ffff */
.L_x_16:
[----:B------:R-:W-:-:S00]  /*1880*/  BRA `(.L_x_16) ;  /* 0xfffffffc00fc7947 */ /* 0x000fc0000383ffff */
[----:B------:R-:W-:-:S00]  /*1890*/  NOP ;  /* 0x0000000000007918 */ /* 0x000fc00000000000 */
        /* <DEDUP_REMOVED lines=14> */
.L_x_45:


//--------------------- .text._Z6calc_pPdS_S_S_S_ddddd --------------------------
	.section	.text._Z6calc_pPdS_S_S_S_ddddd,"ax",@progbits
	.align	128
        .global         _Z6calc_pPdS_S_S_S_ddddd
        .type           _Z6calc_pPdS_S_S_S_ddddd,@function
        .size           _Z6calc_pPdS_S_S_S_ddddd,(.L_x_47 - _Z6calc_pPdS_S_S_S_ddddd)
        .other          _Z6calc_pPdS_S_S_S_ddddd,@"STO_CUDA_ENTRY STV_DEFAULT"
_Z6calc_pPdS_S_S_S_ddddd:
.text._Z6calc_pPdS_S_S_S_ddddd:
[----:B------:R-:W-:Y:S08]  /*0000*/  LDC R1, c[0x0][0x37c] ;  /* 0x0000df00ff017b82 */ /* 0x000ff00000000800 */
[----:B------:R-:W0:Y:S01]  /*0010*/  S2UR UR4, SR_CTAID.X ;  /* 0x00000000000479c3 */ /* 0x000e220000002500 */
[----:B------:R-:W1:Y:S07]  /*0020*/  S2R R3, SR_TID.X ;  /* 0x0000000000037919 */ /* 0x000e6e0000002100 */
[----:B------:R-:W0:Y:S08]  /*0030*/  LDC R2, c[0x0][0x360] ;  /* 0x0000d800ff027b82 */ /* 0x000e300000000800 */
[----:B------:R-:W2:Y:S08]  /*0040*/  LDC.64 R8, c[0x0][0x3a0] ;  /* 0x0000e800ff087b82 */ /* 0x000eb00000000a00 */
[----:B------:R-:W3:Y:S01]  /*0050*/  LDC.64 R28, c[0x0][0x398] ;  /* 0x0000e600ff1c7b82 */ /* 0x000ee20000000a00 */
[----:B0-----:R-:W-:Y:S01]  /*0060*/  IMAD R4, R2, UR4, RZ ;  /* 0x0000000402047c24 */ /* 0x001fe2000f8e02ff */
[----:B------:R-:W0:Y:S06]  /*0070*/  LDCU.64 UR4, c[0x0][0x358] ;  /* 0x00006b00ff0477ac */ /* 0x000e2c0008000a00 */
[----:B------:R-:W4:Y:S01]  /*0080*/  LDC.64 R12, c[0x0][0x3a8] ;  /* 0x0000ea00ff0c7b82 */ /* 0x000f220000000a00 */
[----:B------:R-:W-:-:S02]  /*0090*/  IMAD.IADD R5, R4, 0x1, R2 ;  /* 0x0000000104057824 */ /* 0x000fc400078e0202 */
[----:B-1----:R-:W-:Y:S02]  /*00a0*/  IMAD.IADD R21, R4, 0x1, R3 ;  /* 0x0000000104157824 */ /* 0x002fe400078e0203 */
[----:B------:R-:W-:Y:S02]  /*00b0*/  IMAD R0, R2, -0x2, R5 ;  /* 0xfffffffe02007824 */ /* 0x000fe400078e0205 */
[--C-:B------:R-:W-:Y:S01]  /*00c0*/  IMAD.IADD R23, R5, 0x1, R3.reuse ;  /* 0x0000000105177824 */ /* 0x100fe200078e0203 */
[----:B------:R-:W1:Y:S01]  /*00d0*/  LDC.64 R14, c[0x0][0x3b0] ;  /* 0x0000ec00ff0e7b82 */ /* 0x000e620000000a00 */
[----:B------:R-:W-:Y:S02]  /*00e0*/  IMAD.IADD R25, R0, 0x1, R3 ;  /* 0x0000000100197824 */ /* 0x000fe400078e0203 */
[----:B--2---:R-:W-:-:S04]  /*00f0*/  IMAD.WIDE.U32 R22, R23, 0x8, R8 ;  /* 0x0000000817167825 */ /* 0x004fc800078e0008 */
[C---:B------:R-:W-:Y:S01]  /*0100*/  IMAD.IADD R26, R25.reuse, 0x1, R2 ;  /* 0x00000001191a7824 */ /* 0x040fe200078e0202 */
[----:B0-----:R-:W2:Y:S01]  /*0110*/  LDG.E.64 R18, desc[UR4][R22.64] ;  /* 0x0000000416127981 */ /* 0x001ea2000c1e1b00 */
[----:B------:R-:W-:-:S04]  /*0120*/  IMAD.WIDE R24, R25, 0x8, R8 ;  /* 0x0000000819187825 */ /* 0x000fc800078e0208 */
[----:B---3--:R-:W-:Y:S01]  /*0130*/  IMAD.WIDE.U32 R28, R26, 0x8, R28 ;  /* 0x000000081a1c7825 */ /* 0x008fe200078e001c */
[----:B------:R-:W2:Y:S04]  /*0140*/  LDG.E.64 R6, desc[UR4][R24.64] ;  /* 0x0000000418067981 */ /* 0x000ea8000c1e1b00 */
[----:B------:R-:W3:Y:S01]  /*0150*/  LDG.E.64 R16, desc[UR4][R28.64] ;  /* 0x000000041c107981 */ /* 0x000ee2000c1e1b00 */
[----:B------:R-:W-:-:S05]  /*0160*/  IMAD.WIDE.U32 R20, R21, 0x8, R8 ;  /* 0x0000000815147825 */ /* 0x000fca00078e0008 */
[----:B------:R-:W5:Y:S04]  /*0170*/  LDG.E.64 R8, desc[UR4][R20.64+0x8] ;  /* 0x0000080414087981 */ /* 0x000f68000c1e1b00 */
[----:B------:R-:W5:Y:S01]  /*0180*/  LDG.E.64 R10, desc[UR4][R20.64+-0x8] ;  /* 0xfffff804140a7981 */ /* 0x000f62000c1e1b00 */
[----:B------:R-:W-:Y:S01]  /*0190*/  MOV R0, 0x250 ;  /* 0x0000025000007802 */ /* 0x000fe20000000f00 */
[----:B--2---:R-:W-:Y:S02]  /*01a0*/  DADD R18, R18, R6 ;  /* 0x0000000012127229 */ /* 0x004fe40000000006 */
[-C--:B----4-:R-:W-:Y:S02]  /*01b0*/  DMUL R6, R12, R12.reuse ;  /* 0x0000000c0c067228 */ /* 0x090fe40000000000 */
[----:B---3--:R-:W-:-:S06]  /*01c0*/  DMUL R16, R16, R12 ;  /* 0x0000000c10107228 */ /* 0x008fcc0000000000 */
[----:B------:R-:W-:Y:S02]  /*01d0*/  DMUL R18, R6, R18 ;  /* 0x0000001206127228 */ /* 0x000fe40000000000 */
[----:B------:R-:W-:Y:S02]  /*01e0*/  DMUL R16, R16, R12 ;  /* 0x0000000c10107228 */ /* 0x000fe40000000000 */
[----:B-----5:R-:W-:Y:S02]  /*01f0*/  DADD R10, R8, R10 ;  /* 0x00000000080a7229 */ /* 0x020fe4000000000a */
[----:B-1----:R-:W-:-:S04]  /*0200*/  DMUL R8, R14, R14 ;  /* 0x0000000e0e087228 */ /* 0x002fc80000000000 */
[----:B------:R-:W-:-:S04]  /*0210*/  DMUL R16, R16, R14 ;  /* 0x0000000e10107228 */ /* 0x000fc80000000000 */
[----:B------:R-:W-:-:S08]  /*0220*/  DFMA R8, R8, R10, R18 ;  /* 0x0000000a0808722b */ /* 0x000fd00000000012 */
[----:B------:R-:W-:-:S11]  /*0230*/  DFMA R8, -R16, R14, R8 ;  /* 0x0000000e1008722b */ /* 0x000fd60000000108 */
[----:B------:R-:W-:Y:S05]  /*0240*/  CALL.REL.NOINC `($_Z6calc_pPdS_S_S_S_ddddd$__internal_accurate_pow) ;  /* 0x0000000800707944 */ /* 0x000fea0003c00000 */
[----:B------:R-:W0:Y:S02]  /*0250*/  LDC.64 R14, c[0x0][0x3b0] ;  /* 0x0000ec00ff0e7b82 */ /* 0x000e240000000a00 */
[C---:B0-----:R-:W-:Y:S02]  /*0260*/  DADD R10, R14.reuse, 2 ;  /* 0x400000000e0a7429 */ /* 0x041fe40000000000 */
[C---:B------:R-:W-:Y:S02]  /*0270*/  DSETP.NEU.AND P1, PT, R14.reuse, RZ, PT ;  /* 0x000000ff0e00722a */ /* 0x040fe40003f2d000 */
[----:B------:R-:W-:-:S06]  /*0280*/  DSETP.NEU.AND P0, PT, R14, 1, PT ;  /* 0x3ff000000e00742a */ /* 0x000fcc0003f0d000 */
[----:B------:R-:W-:Y:S02]  /*0290*/  LOP3.LUT R10, R11, 0x7ff00000, RZ, 0xc0, !PT ;  /* 0x7ff000000b0a7812 */ /* 0x000fe400078ec0ff */
[----:B------:R-:W-:Y:S02]  /*02a0*/  MOV R11, R13 ;  /* 0x0000000d000b7202 */ /* 0x000fe40000000f00 */
[----:B------:R-:W-:Y:S01]  /*02b0*/  ISETP.NE.AND P2, PT, R10, 0x7ff00000, PT ;  /* 0x7ff000000a00780c */ /* 0x000fe20003f45270 */
[----:B------:R-:W-:Y:S01]  /*02c0*/  IMAD.MOV.U32 R10, RZ, RZ, R12 ;  /* 0x000000ffff0a7224 */ /* 0x000fe200078e000c */
[----:B------:R-:W-:-:S11]  /*02d0*/  @!P1 CS2R R10, SRZ ;  /* 0x00000000000a9805 */ /* 0x000fd6000001ff00 */
[----:B------:R-:W-:Y:S05]  /*02e0*/  @P2 BRA `(.L_x_17) ;  /* 0x0000000000182947 */ /* 0x000fea0003800000 */
[----:B------:R-:W-:-:S14]  /*02f0*/  DSETP.NAN.AND P1, PT, R14, R14, PT ;  /* 0x0000000e0e00722a */ /* 0x000fdc0003f28000 */
[----:B------:R-:W-:Y:S01]  /*0300*/  @P1 DADD R10, R14, 2 ;  /* 0x400000000e0a1429 */ /* 0x000fe20000000000 */
[----:B------:R-:W-:Y:S10]  /*0310*/  @P1 BRA `(.L_x_17) ;  /* 0x00000000000c1947 */ /* 0x000ff40003800000 */
[----:B------:R-:W-:-:S14]  /*0320*/  DSETP.NEU.AND P1, PT, |R14|, +INF , PT ;  /* 0x7ff000000e00742a */ /* 0x000fdc0003f2d200 */
[----:B------:R-:W-:Y:S02]  /*0330*/  @!P1 IMAD.MOV.U32 R10, RZ, RZ, 0x0 ;  /* 0x00000000ff0a9424 */ /* 0x000fe400078e00ff */
[----:B------:R-:W-:-:S07]  /*0340*/  @!P1 IMAD.MOV.U32 R11, RZ, RZ, 0x7ff00000 ;  /* 0x7ff00000ff0b9424 */ /* 0x000fce00078e00ff */
.L_x_17:
[----:B------:R-:W-:Y:S01]  /*0350*/  FSEL R10, R10, RZ, P0 ;  /* 0x000000ff0a0a7208 */ /* 0x000fe20000000000 */
[----:B------:R-:W-:Y:S01]  /*0360*/  BSSY.RECONVERGENT B0, `(.L_x_18) ;  /* 0x0000016000007945 */ /* 0x000fe20003800200 */
[----:B------:R-:W-:Y:S02]  /*0370*/  FSEL R11, R11, 1.875, P0 ;  /* 0x3ff000000b0b7808 */ /* 0x000fe40000000000 */
[----:B------:R-:W-:-:S04]  /*0380*/  FSETP.GEU.AND P1, PT, |R9|, 6.5827683646048100446e-37, PT ;  /* 0x036000000900780b */ /* 0x000fc80003f2e200 */
[----:B------:R-:W-:-:S08]  /*0390*/  DADD R6, R6, R10 ;  /* 0x0000000006067229 */ /* 0x000fd0000000000a */
[----:B------:R-:W-:Y:S01]  /*03a0*/  DADD R22, R6, R6 ;  /* 0x0000000006167229 */ /* 0x000fe20000000006 */
[----:B------:R-:W-:-:S05]  /*03b0*/  IMAD.MOV.U32 R6, RZ, RZ, 0x1 ;  /* 0x00000001ff067424 */ /* 0x000fca00078e00ff */
[----:B------:R-:W0:Y:S02]  /*03c0*/  MUFU.RCP64H R7, R23 ;  /* 0x0000001700077308 */ /* 0x000e240000001800 */
[----:B0-----:R-:W-:-:S08]  /*03d0*/  DFMA R10, -R22, R6, 1 ;  /* 0x3ff00000160a742b */ /* 0x001fd00000000106 */
[----:B------:R-:W-:-:S08]  /*03e0*/  DFMA R10, R10, R10, R10 ;  /* 0x0000000a0a0a722b */ /* 0x000fd0000000000a */
[----:B------:R-:W-:-:S08]  /*03f0*/  DFMA R10, R6, R10, R6 ;  /* 0x0000000a060a722b */ /* 0x000fd00000000006 */
[----:B------:R-:W-:-:S08]  /*0400*/  DFMA R6, -R22, R10, 1 ;  /* 0x3ff000001606742b */ /* 0x000fd0000000010a */
[----:B------:R-:W-:-:S08]  /*0410*/  DFMA R6, R10, R6, R10 ;  /* 0x000000060a06722b */ /* 0x000fd0000000000a */
[----:B------:R-:W-:-:S08]  /*0420*/  DMUL R10, R8, R6 ;  /* 0x00000006080a7228 */ /* 0x000fd00000000000 */
[----:B------:R-:W-:-:S08]  /*0430*/  DFMA R12, -R22, R10, R8 ;  /* 0x0000000a160c722b */ /* 0x000fd00000000108 */
[----:B------:R-:W-:-:S10]  /*0440*/  DFMA R6, R6, R12, R10 ;  /* 0x0000000c0606722b */ /* 0x000fd4000000000a */
[----:B------:R-:W-:-:S05]  /*0450*/  FFMA R0, RZ, R23, R7 ;  /* 0x00000017ff007223 */ /* 0x000fca0000000007 */
[----:B------:R-:W-:-:S13]  /*0460*/  FSETP.GT.AND P0, PT, |R0|, 1.469367938527859385e-39, PT ;  /* 0x001000000000780b */ /* 0x000fda0003f04200 */
[----:B------:R-:W-:Y:S05]  /*0470*/  @P0 BRA P1, `(.L_x_19) ;  /* 0x0000000000100947 */ /* 0x000fea0000800000 */
[----:B------:R-:W-:-:S07]  /*0480*/  MOV R0, 0x4a0 ;  /* 0x000004a000007802 */ /* 0x000fce0000000f00 */
[----:B------:R-:W-:Y:S05]  /*0490*/  CALL.REL.NOINC `($__internal_1_$__cuda_sm20_div_rn_f64_full) ;  /* 0x0000000000687944 */ /* 0x000fea0003c00000 */
[----:B------:R-:W-:Y:S02]  /*04a0*/  IMAD.MOV.U32 R6, RZ, RZ, R14 ;  /* 0x000000ffff067224 */ /* 0x000fe400078e000e */
[----:B------:R-:W-:-:S07]  /*04b0*/  IMAD.MOV.U32 R7, RZ, RZ, R15 ;  /* 0x000000ffff077224 */ /* 0x000fce00078e000f */
.L_x_19:
[----:B------:R-:W-:Y:S05]  /*04c0*/  BSYNC.RECONVERGENT B0 ;  /* 0x0000000000007941 */ /* 0x000fea0003800200 */
.L_x_18:
[----:B------:R-:W0:Y:S01]  /*04d0*/  LDC.64 R8, c[0x0][0x390] ;  /* 0x0000e400ff087b82 */ /* 0x000e220000000a00 */
[----:B------:R-:W-:Y:S02]  /*04e0*/  VIADD R11, R5, 0xfffffffe ;  /* 0xfffffffe050b7836 */ /* 0x000fe40000000000 */
[----:B0-----:R-:W-:-:S04]  /*04f0*/  IMAD.WIDE.U32 R26, R26, 0x8, R8 ;  /* 0x000000081a1a7825 */ /* 0x001fc800078e0008 */
[----:B------:R-:W-:Y:S01]  /*0500*/  IMAD.WIDE R10, R11, 0x8, R8 ;  /* 0x000000080b0a7825 */ /* 0x000fe200078e0208 */
[----:B------:R0:W-:Y:S01]  /*0510*/  STG.E.64 desc[UR4][R26.64], R6 ;  /* 0x000000061a007986 */ /* 0x0001e2000c101b04 */
[----:B------:R-:W-:Y:S06]  /*0520*/  BAR.SYNC.DEFER_BLOCKING 0x0 ;  /* 0x0000000000007b1d */ /* 0x000fec0000010000 */
[----:B------:R-:W2:Y:S01]  /*0530*/  LDG.E.64 R10, desc[UR4][R10.64] ;  /* 0x000000040a0a7981 */ /* 0x000ea2000c1e1b00 */
[----:B------:R-:W-:Y:S01]  /*0540*/  IADD3 R13, PT, PT, R5, -0x1, RZ ;  /* 0xffffffff050d7810 */ /* 0x000fe20007ffe0ff */
[----:B------:R-:W-:-:S04]  /*0550*/  IMAD.IADD R15, R3, 0x1, R2 ;  /* 0x00000001030f7824 */ /* 0x000fc800078e0202 */
[----:B------:R-:W-:-:S04]  /*0560*/  IMAD.WIDE.U32 R12, R13, 0x8, R8 ;  /* 0x000000080d0c7825 */ /* 0x000fc800078e0008 */
[--C-:B------:R-:W-:Y:S01]  /*0570*/  IMAD.WIDE.U32 R14, R15, 0x8, R8.reuse ;  /* 0x000000080f0e7825 */ /* 0x100fe200078e0008 */
[----:B--2---:R-:W-:Y:S05]  /*0580*/  STG.E.64 desc[UR4][R12.64], R10 ;  /* 0x0000000a0c007986 */ /* 0x004fea000c101b04 */
[----:B------:R-:W2:Y:S01]  /*0590*/  LDG.E.64 R14, desc[UR4][R14.64] ;  /* 0x000000040e0e7981 */ /* 0x000ea2000c1e1b00 */
[----:B------:R-:W-:-:S04]  /*05a0*/  IMAD.WIDE.U32 R16, R3, 0x8, R8 ;  /* 0x0000000803107825 */ /* 0x000fc800078e0008 */
[----:B------:R-:W-:-:S04]  /*05b0*/  IMAD.WIDE.U32 R4, R4, 0x8, R8 ;  /* 0x0000000804047825 */ /* 0x000fc800078e0008 */
[----:B------:R-:W-:Y:S01]  /*05c0*/  VIADD R0, R2, 0xffffffff ;  /* 0xffffffff02007836 */ /* 0x000fe20000000000 */
[----:B--2---:R-:W-:Y:S04]  /*05d0*/  STG.E.64 desc[UR4][R16.64], R14 ;  /* 0x0000000e10007986 */ /* 0x004fe8000c101b04 */
[----:B0-----:R-:W2:Y:S01]  /*05e0*/  LDG.E.64 R6, desc[UR4][R4.64+0x8] ;  /* 0x0000080404067981 */ /* 0x001ea2000c1e1b00 */
[----:B------:R-:W-:-:S04]  /*05f0*/  IMAD R3, R0, R2, R3 ;  /* 0x0000000200037224 */ /* 0x000fc800078e0203 */
[----:B------:R-:W-:Y:S01]  /*0600*/  IMAD.WIDE.U32 R8, R3, 0x8, R8 ;  /* 0x0000000803087825 */ /* 0x000fe200078e0008 */
[----:B--2---:R-:W-:Y:S04]  /*0610*/  STG.E.64 desc[UR4][R4.64], R6 ;  /* 0x0000000604007986 */ /* 0x004fe8000c101b04 */
[----:B------:R-:W-:Y:S01]  /*0620*/  STG.E.64 desc[UR4][R8.64], RZ ;  /* 0x000000ff08007986 */ /* 0x000fe2000c101b04 */
[----:B------:R-:W-:Y:S05]  /*0630*/  EXIT ;  /* 0x000000000000794d */ /* 0x000fea0003800000 */
        .weak           $__internal_1_$__cuda_sm20_div_rn_f64_full
        .type           $__internal_1_$__cuda_sm20_div_rn_f64_full,@function
        .size           $__internal_1_$__cuda_sm20_div_rn_f64_full,($_Z6calc_pPdS_S_S_S_ddddd$__internal_accurate_pow - $__internal_1_$__cuda_sm20_div_rn_f64_full)
$__internal_1_$__cuda_sm20_div_rn_f64_full:
[C---:B------:R-:W-:Y:S01]  /*0640*/  FSETP.GEU.AND P0, PT, |R23|.reuse, 1.469367938527859385e-39, PT ;  /* 0x001000001700780b */ /* 0x040fe20003f0e200 */
[--C-:B------:R-:W-:Y:S01]  /*0650*/  IMAD.MOV.U32 R10, RZ, RZ, R22.reuse ;  /* 0x000000ffff0a7224 */ /* 0x100fe200078e0016 */
[----:B------:R-:W-:Y:S01]  /*0660*/  LOP3.LUT R6, R23, 0x800fffff, RZ, 0xc0, !PT ;  /* 0x800fffff17067812 */ /* 0x000fe200078ec0ff */
[----:B------:R-:W-:Y:S01]  /*0670*/  IMAD.MOV.U32 R11, RZ, RZ, R23 ;  /* 0x000000ffff0b7224 */ /* 0x000fe200078e0017 */
[C---:B------:R-:W-:Y:S01]  /*0680*/  FSETP.GEU.AND P2, PT, |R9|.reuse, 1.469367938527859385e-39, PT ;  /* 0x001000000900780b */ /* 0x040fe20003f4e200 */
[----:B------:R-:W-:Y:S01]  /*0690*/  IMAD.MOV.U32 R20, RZ, RZ, 0x1ca00000 ;  /* 0x1ca00000ff147424 */ /* 0x000fe200078e00ff */
[----:B------:R-:W-:Y:S01]  /*06a0*/  LOP3.LUT R7, R6, 0x3ff00000, RZ, 0xfc, !PT ;  /* 0x3ff0000006077812 */ /* 0x000fe200078efcff */
[----:B------:R-:W-:Y:S01]  /*06b0*/  IMAD.MOV.U32 R6, RZ, RZ, R22 ;  /* 0x000000ffff067224 */ /* 0x000fe200078e0016 */
[----:B------:R-:W-:Y:S01]  /*06c0*/  MOV R14, 0x1 ;  /* 0x00000001000e7802 */ /* 0x000fe20000000f00 */
[----:B------:R-:W-:Y:S01]  /*06d0*/  BSSY.RECONVERGENT B1, `(.L_x_20) ;  /* 0x0000050000017945 */ /* 0x000fe20003800200 */
[----:B------:R-:W-:-:S02]  /*06e0*/  LOP3.LUT R21, R9, 0x7ff00000, RZ, 0xc0, !PT ;  /* 0x7ff0000009157812 */ /* 0x000fc400078ec0ff */
[----:B------:R-:W-:Y:S01]  /*06f0*/  LOP3.LUT R22, R23, 0x7ff00000, RZ, 0xc0, !PT ;  /* 0x7ff0000017167812 */ /* 0x000fe200078ec0ff */
[----:B------:R-:W-:Y:S02]  /*0700*/  @!P0 DMUL R6, R10, 8.98846567431157953865e+307 ;  /* 0x7fe000000a068828 */ /* 0x000fe40000000000 */
[----:B------:R-:W-:Y:S01]  /*0710*/  IMAD.MOV.U32 R23, RZ, RZ, R21 ;  /* 0x000000ffff177224 */ /* 0x000fe200078e0015 */
[----:B------:R-:W-:Y:S02]  /*0720*/  ISETP.GE.U32.AND P1, PT, R21, R22, PT ;  /* 0x000000161500720c */ /* 0x000fe40003f26070 */
[----:B------:R-:W-:Y:S01]  /*0730*/  @!P2 LOP3.LUT R16, R11, 0x7ff00000, RZ, 0xc0, !PT ;  /* 0x7ff000000b10a812 */ /* 0x000fe200078ec0ff */
[----:B------:R-:W0:Y:S03]  /*0740*/  MUFU.RCP64H R15, R7 ;  /* 0x00000007000f7308 */ /* 0x000e260000001800 */
[----:B------:R-:W-:-:S02]  /*0750*/  @!P2 ISETP.GE.U32.AND P3, PT, R21, R16, PT ;  /* 0x000000101500a20c */ /* 0x000fc40003f66070 */
[----:B------:R-:W-:Y:S02]  /*0760*/  @!P0 LOP3.LUT R22, R7, 0x7ff00000, RZ, 0xc0, !PT ;  /* 0x7ff0000007168812 */ /* 0x000fe400078ec0ff */
[----:B------:R-:W-:-:S04]  /*0770*/  @!P2 SEL R17, R20, 0x63400000, !P3 ;  /* 0x634000001411a807 */ /* 0x000fc80005800000 */
[----:B------:R-:W-:-:S04]  /*0780*/  @!P2 LOP3.LUT R18, R17, 0x80000000, R9, 0xf8, !PT ;  /* 0x800000001112a812 */ /* 0x000fc800078ef809 */
[----:B------:R-:W-:Y:S01]  /*0790*/  @!P2 LOP3.LUT R19, R18, 0x100000, RZ, 0xfc, !PT ;  /* 0x001000001213a812 */ /* 0x000fe200078efcff */
[----:B------:R-:W-:Y:S01]  /*07a0*/  @!P2 IMAD.MOV.U32 R18, RZ, RZ, RZ ;  /* 0x000000ffff12a224 */ /* 0x000fe200078e00ff */
[----:B0-----:R-:W-:-:S08]  /*07b0*/  DFMA R12, R14, -R6, 1 ;  /* 0x3ff000000e0c742b */ /* 0x001fd00000000806 */
[----:B------:R-:W-:-:S08]  /*07c0*/  DFMA R12, R12, R12, R12 ;  /* 0x0000000c0c0c722b */ /* 0x000fd0000000000c */
[----:B------:R-:W-:Y:S01]  /*07d0*/  DFMA R14, R14, R12, R14 ;  /* 0x0000000c0e0e722b */ /* 0x000fe2000000000e */
[----:B------:R-:W-:Y:S01]  /*07e0*/  SEL R13, R20, 0x63400000, !P1 ;  /* 0x63400000140d7807 */ /* 0x000fe20004800000 */
[----:B------:R-:W-:-:S03]  /*07f0*/  IMAD.MOV.U32 R12, RZ, RZ, R8 ;  /* 0x000000ffff0c7224 */ /* 0x000fc600078e0008 */
[----:B------:R-:W-:-:S03]  /*0800*/  LOP3.LUT R13, R13, 0x800fffff, R9, 0xf8, !PT ;  /* 0x800fffff0d0d7812 */ /* 0x000fc600078ef809 */
[----:B------:R-:W-:-:S03]  /*0810*/  DFMA R16, R14, -R6, 1 ;  /* 0x3ff000000e10742b */ /* 0x000fc60000000806 */
[----:B------:R-:W-:-:S05]  /*0820*/  @!P2 DFMA R12, R12, 2, -R18 ;  /* 0x400000000c0ca82b */ /* 0x000fca0000000812 */
[----:B------:R-:W-:-:S05]  /*0830*/  DFMA R16, R14, R16, R14 ;  /* 0x000000100e10722b */ /* 0x000fca000000000e */
[----:B------:R-:W-:-:S03]  /*0840*/  @!P2 LOP3.LUT R23, R13, 0x7ff00000, RZ, 0xc0, !PT ;  /* 0x7ff000000d17a812 */ /* 0x000fc600078ec0ff */
[----:B------:R-:W-:Y:S02]  /*0850*/  DMUL R14, R16, R12 ;  /* 0x0000000c100e7228 */ /* 0x000fe40000000000 */
[----:B------:R-:W-:-:S05]  /*0860*/  VIADD R24, R23, 0xffffffff ;  /* 0xffffffff17187836 */ /* 0x000fca0000000000 */
[----:B------:R-:W-:Y:S01]  /*0870*/  ISETP.GT.U32.AND P0, PT, R24, 0x7feffffe, PT ;  /* 0x7feffffe1800780c */ /* 0x000fe20003f04070 */
[----:B------:R-:W-:Y:S01]  /*0880*/  DFMA R18, R14, -R6, R12 ;  /* 0x800000060e12722b */ /* 0x000fe2000000000c */
[----:B------:R-:W-:-:S04]  /*0890*/  IADD3 R24, PT, PT, R22, -0x1, RZ ;  /* 0xffffffff16187810 */ /* 0x000fc80007ffe0ff */
[----:B------:R-:W-:-:S03]  /*08a0*/  ISETP.GT.U32.OR P0, PT, R24, 0x7feffffe, P0 ;  /* 0x7feffffe1800780c */ /* 0x000fc60000704470 */
[----:B------:R-:W-:-:S10]  /*08b0*/  DFMA R18, R16, R18, R14 ;  /* 0x000000121012722b */ /* 0x000fd4000000000e */
[----:B------:R-:W-:Y:S05]  /*08c0*/  @P0 BRA `(.L_x_21) ;  /* 0x00000000006c0947 */ /* 0x000fea0003800000 */
[----:B------:R-:W-:-:S04]  /*08d0*/  LOP3.LUT R14, R11, 0x7ff00000, RZ, 0xc0, !PT ;  /* 0x7ff000000b0e7812 */ /* 0x000fc800078ec0ff */
[CC--:B------:R-:W-:Y:S02]  /*08e0*/  VIADDMNMX R8, R21.reuse, -R14.reuse, 0xb9600000, !PT ;  /* 0xb960000015087446 */ /* 0x0c0fe4000780090e */
[----:B------:R-:W-:Y:S02]  /*08f0*/  ISETP.GE.U32.AND P0, PT, R21, R14, PT ;  /* 0x0000000e1500720c */ /* 0x000fe40003f06070 */
[----:B------:R-:W-:Y:S02]  /*0900*/  VIMNMX R8, PT, PT, R8, 0x46a00000, PT ;  /* 0x46a0000008087848 */ /* 0x000fe40003fe0100 */
[----:B------:R-:W-:-:S05]  /*0910*/  SEL R9, R20, 0x63400000, !P0 ;  /* 0x6340000014097807 */ /* 0x000fca0004000000 */
[----:B------:R-:W-:Y:S02]  /*0920*/  IMAD.IADD R16, R8, 0x1, -R9 ;  /* 0x0000000108107824 */ /* 0x000fe400078e0a09 */
[----:B------:R-:W-:Y:S02]  /*0930*/  IMAD.MOV.U32 R8, RZ, RZ, RZ ;  /* 0x000000ffff087224 */ /* 0x000fe400078e00ff */
        /* <DEDUP_REMOVED lines=11> */
[----:B------:R-:W-:Y:S01]  /*09f0*/  MOV R6, RZ ;  /* 0x000000ff00067202 */ /* 0x000fe20000000f00 */
[----:B------:R-:W-:-:S05]  /*0a00*/  DMUL.RP R8, R18, R8 ;  /* 0x0000000812087228 */ /* 0x000fca0000008000 */
[----:B------:R-:W-:-:S05]  /*0a10*/  DFMA R6, R14, -R6, R18 ;  /* 0x800000060e06722b */ /* 0x000fca0000000012 */
[----:B------:R-:W-:Y:S02]  /*0a20*/  LOP3.LUT R11, R9, R11, RZ, 0x3c, !PT ;  /* 0x0000000b090b7212 */ /* 0x000fe400078e3cff */
[----:B------:R-:W-:-:S04]  /*0a30*/  IADD3 R6, PT, PT, -R16, -0x43300000, RZ ;  /* 0xbcd0000010067810 */ /* 0x000fc80007ffe1ff */
[----:B------:R-:W-:-:S04]  /*0a40*/  FSETP.NEU.AND P0, PT, |R7|, R6, PT ;  /* 0x000000060700720b */ /* 0x000fc80003f0d200 */
[----:B------:R-:W-:Y:S02]  /*0a50*/  FSEL R14, R8, R14, !P0 ;  /* 0x0000000e080e7208 */ /* 0x000fe40004000000 */
[----:B------:R-:W-:Y:S01]  /*0a60*/  FSEL R15, R11, R15, !P0 ;  /* 0x0000000f0b0f7208 */ /* 0x000fe20004000000 */
[----:B------:R-:W-:Y:S06]  /*0a70*/  BRA `(.L_x_22) ;  /* 0x0000000000547947 */ /* 0x000fec0003800000 */
.L_x_21:
[----:B------:R-:W-:-:S14]  /*0a80*/  DSETP.NAN.AND P0, PT, R8, R8, PT ;  /* 0x000000080800722a */ /* 0x000fdc0003f08000 */
[----:B------:R-:W-:Y:S05]  /*0a90*/  @P0 BRA `(.L_x_23) ;  /* 0x0000000000440947 */ /* 0x000fea0003800000 */
[----:B------:R-:W-:-:S14]  /*0aa0*/  DSETP.NAN.AND P0, PT, R10, R10, PT ;  /* 0x0000000a0a00722a */ /* 0x000fdc0003f08000 */
[----:B------:R-:W-:Y:S05]  /*0ab0*/  @P0 BRA `(.L_x_24) ;  /* 0x0000000000300947 */ /* 0x000fea0003800000 */
[----:B------:R-:W-:Y:S01]  /*0ac0*/  ISETP.NE.AND P0, PT, R23, R22, PT ;  /* 0x000000161700720c */ /* 0x000fe20003f05270 */
[----:B------:R-:W-:Y:S02]  /*0ad0*/  IMAD.MOV.U32 R14, RZ, RZ, 0x0 ;  /* 0x00000000ff0e7424 */ /* 0x000fe400078e00ff */
[----:B------:R-:W-:-:S10]  /*0ae0*/  IMAD.MOV.U32 R15, RZ, RZ, -0x80000 ;  /* 0xfff80000ff0f7424 */ /* 0x000fd400078e00ff */
[----:B------:R-:W-:Y:S05]  /*0af0*/  @!P0 BRA `(.L_x_22) ;  /* 0x0000000000348947 */ /* 0x000fea0003800000 */
[----:B------:R-:W-:Y:S02]  /*0b00*/  ISETP.NE.AND P0, PT, R23, 0x7ff00000, PT ;  /* 0x7ff000001700780c */ /* 0x000fe40003f05270 */
[----:B------:R-:W-:Y:S02]  /*0b10*/  LOP3.LUT R15, R9, 0x80000000, R11, 0x48, !PT ;  /* 0x80000000090f7812 */ /* 0x000fe400078e480b */
[----:B------:R-:W-:-:S13]  /*0b20*/  ISETP.EQ.OR P0, PT, R22, RZ, !P0 ;  /* 0x000000ff1600720c */ /* 0x000fda0004702670 */
[----:B------:R-:W-:Y:S01]  /*0b30*/  @P0 LOP3.LUT R6, R15, 0x7ff00000, RZ, 0xfc, !PT ;  /* 0x7ff000000f060812 */ /* 0x000fe200078efcff */
[----:B------:R-:W-:Y:S02]  /*0b40*/  @!P0 IMAD.MOV.U32 R14, RZ, RZ, RZ ;  /* 0x000000ffff0e8224 */ /* 0x000fe400078e00ff */
[----:B------:R-:W-:Y:S02]  /*0b50*/  @P0 IMAD.MOV.U32 R14, RZ, RZ, RZ ;  /* 0x000000ffff0e0224 */ /* 0x000fe400078e00ff */
[----:B------:R-:W-:Y:S01]  /*0b60*/  @P0 IMAD.MOV.U32 R15, RZ, RZ, R6 ;  /* 0x000000ffff0f0224 */ /* 0x000fe200078e0006 */
[----:B------:R-:W-:Y:S06]  /*0b70*/  BRA `(.L_x_22) ;  /* 0x0000000000147947 */ /* 0x000fec0003800000 */
.L_x_24:
[----:B------:R-:W-:Y:S02]  /*0b80*/  LOP3.LUT R15, R11, 0x80000, RZ, 0xfc, !PT ;  /* 0x000800000b0f7812 */ /* 0x000fe400078efcff */
[----:B------:R-:W-:Y:S01]  /*0b90*/  MOV R14, R10 ;  /* 0x0000000a000e7202 */ /* 0x000fe20000000f00 */
[----:B------:R-:W-:Y:S06]  /*0ba0*/  BRA `(.L_x_22) ;  /* 0x0000000000087947 */ /* 0x000fec0003800000 */
.L_x_23:
[----:B------:R-:W-:Y:S01]  /*0bb0*/  LOP3.LUT R15, R9, 0x80000, RZ, 0xfc, !PT ;  /* 0x00080000090f7812 */ /* 0x000fe200078efcff */
[----:B------:R-:W-:-:S07]  /*0bc0*/  IMAD.MOV.U32 R14, RZ, RZ, R8 ;  /* 0x000000ffff0e7224 */ /* 0x000fce00078e0008 */
.L_x_22:
[----:B------:R-:W-:Y:S05]  /*0bd0*/  BSYNC.RECONVERGENT B1 ;  /* 0x0000000000017941 */ /* 0x000fea0003800200 */
.L_x_20:
[----:B------:R-:W-:Y:S02]  /*0be0*/  IMAD.MOV.U32 R6, RZ, RZ, R0 ;  /* 0x000000ffff067224 */ /* 0x000fe400078e0000 */
[----:B------:R-:W-:-:S04]  /*0bf0*/  IMAD.MOV.U32 R7, RZ, RZ, 0x0 ;  /* 0x00000000ff077424 */ /* 0x000fc800078e00ff */
[----:B------:R-:W-:Y:S05]  /*0c00*/  RET.REL.NODEC R6 `(_Z6calc_pPdS_S_S_S_ddddd) ;  /* 0xfffffff006fc7950 */ /* 0x000fea0003c3ffff */
        .type           $_Z6calc_pPdS_S_S_S_ddddd$__internal_accurate_pow,@function
        .size           $_Z6calc_pPdS_S_S_S_ddddd$__internal_accurate_pow,(.L_x_47 - $_Z6calc_pPdS_S_S_S_ddddd$__internal_accurate_pow)
$_Z6calc_pPdS_S_S_S_ddddd$__internal_accurate_pow:
[----:B------:R-:W0:Y:S01]  /*0c10*/  LDC.64 R22, c[0x0][0x3b0] ;  /* 0x0000ec00ff167b82 */ /* 0x000e220000000a00 */
[----:B------:R-:W-:Y:S01]  /*0c20*/  IMAD.MOV.U32 R16, RZ, RZ, RZ ;  /* 0x000000ffff107224 */ /* 0x000fe200078e00ff */
[----:B------:R-:W-:Y:S01]  /*0c30*/  MOV R15, 0x3ed0f5d2 ;  /* 0x3ed0f5d2000f7802 */ /* 0x000fe20000000f00 */
[----:B------:R-:W-:Y:S01]  /*0c40*/  IMAD.MOV.U32 R14, RZ, RZ, 0x41ad3b5a ;  /* 0x41ad3b5aff0e7424 */ /* 0x000fe200078e00ff */
[----:B------:R-:W-:Y:S01]  /*0c50*/  UMOV UR6, 0x7d2cafe2 ;  /* 0x7d2cafe200067882 */ /* 0x000fe20000000000 */
[----:B------:R-:W-:Y:S01]  /*0c60*/  UMOV UR7, 0x3eb0f5ff ;  /* 0x3eb0f5ff00077882 */ /* 0x000fe20000000000 */
[----:B------:R-:W-:Y:S01]  /*0c70*/  UMOV UR8, 0x3b39803f ;  /* 0x3b39803f00087882 */ /* 0x000fe20000000000 */
[----:B------:R-:W-:Y:S01]  /*0c80*/  UMOV UR9, 0x3c7abc9e ;  /* 0x3c7abc9e00097882 */ /* 0x000fe20000000000 */
[----:B0-----:R-:W-:-:S10]  /*0c90*/  DADD R20, -RZ, |R22| ;  /* 0x00000000ff147229 */ /* 0x001fd40000000516 */
[----:B------:R-:W-:Y:S01]  /*0ca0*/  ISETP.GT.U32.AND P0, PT, R21, 0xfffff, PT ;  /* 0x000fffff1500780c */ /* 0x000fe20003f04070 */
[--C-:B------:R-:W-:Y:S01]  /*0cb0*/  IMAD.MOV.U32 R10, RZ, RZ, R21.reuse ;  /* 0x000000ffff0a7224 */ /* 0x100fe200078e0015 */
[----:B------:R-:W-:Y:S02]  /*0cc0*/  MOV R12, R20 ;  /* 0x00000014000c7202 */ /* 0x000fe40000000f00 */
[----:B------:R-:W-:-:S09]  /*0cd0*/  SHF.R.U32.HI R27, RZ, 0x14, R21 ;  /* 0x00000014ff1b7819 */ /* 0x000fd20000011615 */
[----:B------:R-:W-:-:S10]  /*0ce0*/  @!P0 DMUL R22, |R22|, 1.80143985094819840000e+16 ;  /* 0x4350000016168828 */ /* 0x000fd40000000200 */
[----:B------:R-:W-:Y:S01]  /*0cf0*/  @!P0 IMAD.MOV.U32 R10, RZ, RZ, R23 ;  /* 0x000000ffff0a8224 */ /* 0x000fe200078e0017 */
[----:B------:R-:W-:Y:S01]  /*0d00*/  @!P0 LEA.HI R27, R23, 0xffffffca, RZ, 0xc ;  /* 0xffffffca171b8811 */ /* 0x000fe200078f60ff */
[----:B------:R-:W-:-:S03]  /*0d10*/  @!P0 IMAD.MOV.U32 R12, RZ, RZ, R22 ;  /* 0x000000ffff0c8224 */ /* 0x000fc600078e0016 */
[----:B------:R-:W-:-:S04]  /*0d20*/  LOP3.LUT R10, R10, 0x800fffff, RZ, 0xc0, !PT ;  /* 0x800fffff0a0a7812 */ /* 0x000fc800078ec0ff */
[----:B------:R-:W-:-:S04]  /*0d30*/  LOP3.LUT R13, R10, 0x3ff00000, RZ, 0xfc, !PT ;  /* 0x3ff000000a0d7812 */ /* 0x000fc800078efcff */
[----:B------:R-:W-:-:S13]  /*0d40*/  ISETP.GE.U32.AND P1, PT, R13, 0x3ff6a09f, PT ;  /* 0x3ff6a09f0d00780c */ /* 0x000fda0003f26070 */
[----:B------:R-:W-:-:S04]  /*0d50*/  @P1 VIADD R11, R13, 0xfff00000 ;  /* 0xfff000000d0b1836 */ /* 0x000fc80000000000 */
[----:B------:R-:W-:-:S06]  /*0d60*/  @P1 IMAD.MOV.U32 R13, RZ, RZ, R11 ;  /* 0x000000ffff0d1224 */ /* 0x000fcc00078e000b */
[C---:B------:R-:W-:Y:S02]  /*0d70*/  DADD R18, R12.reuse, 1 ;  /* 0x3ff000000c127429 */ /* 0x040fe40000000000 */
[----:B------:R-:W-:-:S04]  /*0d80*/  DADD R12, R12, -1 ;  /* 0xbff000000c0c7429 */ /* 0x000fc80000000000 */
[----:B------:R-:W0:Y:S02]  /*0d90*/  MUFU.RCP64H R17, R19 ;  /* 0x0000001300117308 */ /* 0x000e240000001800 */
[----:B0-----:R-:W-:-:S08]  /*0da0*/  DFMA R10, -R18, R16, 1 ;  /* 0x3ff00000120a742b */ /* 0x001fd00000000110 */
[----:B------:R-:W-:-:S08]  /*0db0*/  DFMA R10, R10, R10, R10 ;  /* 0x0000000a0a0a722b */ /* 0x000fd0000000000a */
[----:B------:R-:W-:-:S08]  /*0dc0*/  DFMA R16, R16, R10, R16 ;  /* 0x0000000a1010722b */ /* 0x000fd00000000010 */
[----:B------:R-:W-:-:S08]  /*0dd0*/  DMUL R10, R12, R16 ;  /* 0x000000100c0a7228 */ /* 0x000fd00000000000 */
[----:B------:R-:W-:-:S08]  /*0de0*/  DFMA R10, R12, R16, R10 ;  /* 0x000000100c0a722b */ /* 0x000fd0000000000a */
[----:B------:R-:W-:-:S08]  /*0df0*/  DMUL R24, R10, R10 ;  /* 0x0000000a0a187228 */ /* 0x000fd00000000000 */
[----:B------:R-:W-:Y:S01]  /*0e00*/  DFMA R14, R24, UR6, R14 ;  /* 0x00000006180e7c2b */ /* 0x000fe2000800000e */
[----:B------:R-:W-:Y:S01]  /*0e10*/  UMOV UR6, 0x75488a3f ;  /* 0x75488a3f00067882 */ /* 0x000fe20000000000 */
[----:B------:R-:W-:-:S06]  /*0e20*/  UMOV UR7, 0x3ef3b20a ;  /* 0x3ef3b20a00077882 */ /* 0x000fcc0000000000 */
[----:B------:R-:W-:Y:S01]  /*0e30*/  DFMA R18, R24, R14, UR6 ;  /* 0x0000000618127e2b */ /* 0x000fe2000800000e */
[----:B------:R-:W-:Y:S01]  /*0e40*/  UMOV UR6, 0xe4faecd5 ;  /* 0xe4faecd500067882 */ /* 0x000fe20000000000 */
[----:B------:R-:W-:Y:S01]  /*0e50*/  UMOV UR7, 0x3f1745cd ;  /* 0x3f1745cd00077882 */ /* 0x000fe20000000000 */
[----:B------:R-:W-:-:S05]  /*0e60*/  DADD R14, R12, -R10 ;  /* 0x000000000c0e7229 */ /* 0x000fca000000080a */
[----:B------:R-:W-:Y:S01]  /*0e70*/  DFMA R18, R24, R18, UR6 ;  /* 0x0000000618127e2b */ /* 0x000fe20008000012 */
[----:B------:R-:W-:Y:S01]  /*0e80*/  UMOV UR6, 0x258a578b ;  /* 0x258a578b00067882 */ /* 0x000fe20000000000 */
[----:B------:R-:W-:Y:S01]  /*0e90*/  UMOV UR7, 0x3f3c71c7 ;  /* 0x3f3c71c700077882 */ /* 0x000fe20000000000 */
[----:B------:R-:W-:-:S05]  /*0ea0*/  DADD R14, R14, R14 ;  /* 0x000000000e0e7229 */ /* 0x000fca000000000e */
[----:B------:R-:W-:Y:S01]  /*0eb0*/  DFMA R18, R24, R18, UR6 ;  /* 0x0000000618127e2b */ /* 0x000fe20008000012 */
[----:B------:R-:W-:Y:S01]  /*0ec0*/  UMOV UR6, 0x9242b910 ;  /* 0x9242b91000067882 */ /* 0x000fe20000000000 */
[----:B------:R-:W-:Y:S01]  /*0ed0*/  UMOV UR7, 0x3f624924 ;  /* 0x3f62492400077882 */ /* 0x000fe20000000000 */
[----:B------:R-:W-:-:S05]  /*0ee0*/  DFMA R14, R12, -R10, R14 ;  /* 0x8000000a0c0e722b */ /* 0x000fca000000000e */
[----:B------:R-:W-:Y:S01]  /*0ef0*/  DFMA R18, R24, R18, UR6 ;  /* 0x0000000618127e2b */ /* 0x000fe20008000012 */
[----:B------:R-:W-:Y:S01]  /*0f00*/  UMOV UR6, 0x99999dfb ;  /* 0x99999dfb00067882 */ /* 0x000fe20000000000 */
[----:B------:R-:W-:Y:S01]  /*0f10*/  UMOV UR7, 0x3f899999 ;  /* 0x3f89999900077882 */ /* 0x000fe20000000000 */
[----:B------:R-:W-:-:S05]  /*0f20*/  DMUL R14, R16, R14 ;  /* 0x0000000e100e7228 */ /* 0x000fca0000000000 */
[----:B------:R-:W-:Y:S01]  /*0f30*/  DFMA R18, R24, R18, UR6 ;  /* 0x0000000618127e2b */ /* 0x000fe20008000012 */
[----:B------:R-:W-:Y:S01]  /*0f40*/  UMOV UR6, 0x55555555 ;  /* 0x5555555500067882 */ /* 0x000fe20000000000 */
[----:B------:R-:W-:-:S03]  /*0f50*/  UMOV UR7, 0x3fb55555 ;  /* 0x3fb5555500077882 */ /* 0x000fc60000000000 */
[----:B------:R-:W-:Y:S02]  /*0f60*/  VIADD R23, R15, 0x100000 ;  /* 0x001000000f177836 */ /* 0x000fe40000000000 */
[----:B------:R-:W-:Y:S01]  /*0f70*/  IMAD.MOV.U32 R22, RZ, RZ, R14 ;  /* 0x000000ffff167224 */ /* 0x000fe200078e000e */
[----:B------:R-:W-:-:S08]  /*0f80*/  DFMA R12, R24, R18, UR6 ;  /* 0x00000006180c7e2b */ /* 0x000fd00008000012 */
[----:B------:R-:W-:Y:S01]  /*0f90*/  DADD R16, -R12, UR6 ;  /* 0x000000060c107e29 */ /* 0x000fe20008000100 */
[----:B------:R-:W-:Y:S01]  /*0fa0*/  UMOV UR6, 0xb9e7b0 ;  /* 0x00b9e7b000067882 */ /* 0x000fe20000000000 */
[----:B------:R-:W-:-:S06]  /*0fb0*/  UMOV UR7, 0x3c46a4cb ;  /* 0x3c46a4cb00077882 */ /* 0x000fcc0000000000 */
[----:B------:R-:W-:Y:S02]  /*0fc0*/  DFMA R16, R24, R18, R16 ;  /* 0x000000121810722b */ /* 0x000fe40000000010 */
[----:B------:R-:W-:-:S08]  /*0fd0*/  DMUL R18, R10, R10 ;  /* 0x0000000a0a127228 */ /* 0x000fd00000000000 */
[C---:B------:R-:W-:Y:S02]  /*0fe0*/  DFMA R20, R10.reuse, R10, -R18 ;  /* 0x0000000a0a14722b */ /* 0x040fe40000000812 */
[----:B------:R-:W-:-:S06]  /*0ff0*/  DMUL R24, R10, R18 ;  /* 0x000000120a187228 */ /* 0x000fcc0000000000 */
[----:B------:R-:W-:Y:S02]  /*1000*/  DFMA R20, R10, R22, R20 ;  /* 0x000000160a14722b */ /* 0x000fe40000000014 */
[----:B------:R-:W-:Y:S01]  /*1010*/  DADD R22, R16, -UR6 ;  /* 0x8000000610167e29 */ /* 0x000fe20008000000 */
[----:B------:R-:W-:Y:S01]  /*1020*/  UMOV UR6, 0x80000000 ;  /* 0x8000000000067882 */ /* 0x000fe20000000000 */
[----:B------:R-:W-:Y:S01]  /*1030*/  DFMA R16, R10, R18, -R24 ;  /* 0x000000120a10722b */ /* 0x000fe20000000818 */
[----:B------:R-:W-:-:S07]  /*1040*/  UMOV UR7, 0x43300000 ;  /* 0x4330000000077882 */ /* 0x000fce0000000000 */
[----:B------:R-:W-:Y:S02]  /*1050*/  DFMA R16, R14, R18, R16 ;  /* 0x000000120e10722b */ /* 0x000fe40000000010 */
[----:B------:R-:W-:-:S06]  /*1060*/  DADD R18, R12, R22 ;  /* 0x000000000c127229 */ /* 0x000fcc0000000016 */
[----:B------:R-:W-:Y:S02]  /*1070*/  DFMA R16, R10, R20, R16 ;  /* 0x000000140a10722b */ /* 0x000fe40000000010 */
[----:B------:R-:W-:Y:S02]  /*1080*/  DADD R20, R12, -R18 ;  /* 0x000000000c147229 */ /* 0x000fe40000000812 */
[----:B------:R-:W-:-:S06]  /*1090*/  DMUL R12, R18, R24 ;  /* 0x00000018120c7228 */ /* 0x000fcc0000000000 */
[----:B------:R-:W-:Y:S02]  /*10a0*/  DADD R22, R22, R20 ;  /* 0x0000000016167229 */ /* 0x000fe40000000014 */
[----:B------:R-:W-:-:S08]  /*10b0*/  DFMA R20, R18, R24, -R12 ;  /* 0x000000181214722b */ /* 0x000fd0000000080c */
[----:B------:R-:W-:-:S08]  /*10c0*/  DFMA R16, R18, R16, R20 ;  /* 0x000000101210722b */ /* 0x000fd00000000014 */
[----:B------:R-:W-:-:S08]  /*10d0*/  DFMA R22, R22, R24, R16 ;  /* 0x000000181616722b */ /* 0x000fd00000000010 */
[----:B------:R-:W-:-:S08]  /*10e0*/  DADD R16, R12, R22 ;  /* 0x000000000c107229 */ /* 0x000fd00000000016 */
[--C-:B------:R-:W-:Y:S02]  /*10f0*/  DADD R18, R10, R16.reuse ;  /* 0x000000000a127229 */ /* 0x100fe40000000010 */
[----:B------:R-:W-:-:S06]  /*1100*/  DADD R12, R12, -R16 ;  /* 0x000000000c0c7229 */ /* 0x000fcc0000000810 */
[----:B------:R-:W-:Y:S02]  /*1110*/  DADD R10, R10, -R18 ;  /* 0x000000000a0a7229 */ /* 0x000fe40000000812 */
[----:B------:R-:W-:-:S06]  /*1120*/  DADD R12, R22, R12 ;  /* 0x00000000160c7229 */ /* 0x000fcc000000000c */
[----:B------:R-:W-:-:S08]  /*1130*/  DADD R10, R16, R10 ;  /* 0x00000000100a7229 */ /* 0x000fd0000000000a */
[----:B------:R-:W-:Y:S01]  /*1140*/  DADD R10, R12, R10 ;  /* 0x000000000c0a7229 */ /* 0x000fe2000000000a */
[C---:B------:R-:W-:Y:S02]  /*1150*/  VIADD R12, R27.reuse, 0xfffffc01 ;  /* 0xfffffc011b0c7836 */ /* 0x040fe40000000000 */
[----:B------:R-:W-:Y:S02]  /*1160*/  @P1 VIADD R12, R27, 0xfffffc02 ;  /* 0xfffffc021b0c1836 */ /* 0x000fe40000000000 */
[----:B------:R-:W-:-:S03]  /*1170*/  IMAD.MOV.U32 R13, RZ, RZ, 0x43300000 ;  /* 0x43300000ff0d7424 */ /* 0x000fc600078e00ff */
[----:B------:R-:W-:Y:S01]  /*1180*/  DADD R16, R14, R10 ;  /* 0x000000000e107229 */ /* 0x000fe2000000000a */
[----:B------:R-:W-:-:S06]  /*1190*/  LOP3.LUT R12, R12, 0x80000000, RZ, 0x3c, !PT ;  /* 0x800000000c0c7812 */ /* 0x000fcc00078e3cff */
[----:B------:R-:W-:Y:S01]  /*11a0*/  DADD R12, R12, -UR6 ;  /* 0x800000060c0c7e29 */ /* 0x000fe20008000000 */
[----:B------:R-:W-:Y:S01]  /*11b0*/  UMOV UR6, 0xfefa39ef ;  /* 0xfefa39ef00067882 */ /* 0x000fe20000000000 */
[----:B------:R-:W-:Y:S01]  /*11c0*/  DADD R14, R18, R16 ;  /* 0x00000000120e7229 */ /* 0x000fe20000000010 */
[----:B------:R-:W-:-:S07]  /*11d0*/  UMOV UR7, 0x3fe62e42 ;  /* 0x3fe62e4200077882 */ /* 0x000fce0000000000 */
[--C-:B------:R-:W-:Y:S02]  /*11e0*/  DFMA R10, R12, UR6, R14.reuse ;  /* 0x000000060c0a7c2b */ /* 0x100fe4000800000e */
[----:B------:R-:W-:-:S06]  /*11f0*/  DADD R20, R18, -R14 ;  /* 0x0000000012147229 */ /* 0x000fcc000000080e */
[----:B------:R-:W-:Y:S02]  /*1200*/  DFMA R18, R12, -UR6, R10 ;  /* 0x800000060c127c2b */ /* 0x000fe4000800000a */
[----:B------:R-:W-:-:S06]  /*1210*/  DADD R20, R16, R20 ;  /* 0x0000000010147229 */ /* 0x000fcc0000000014 */
[----:B------:R-:W-:-:S08]  /*1220*/  DADD R18, -R14, R18 ;  /* 0x000000000e127229 */ /* 0x000fd00000000112 */
[----:B------:R-:W-:-:S08]  /*1230*/  DADD R18, R20, -R18 ;  /* 0x0000000014127229 */ /* 0x000fd00000000812 */
[----:B------:R-:W-:-:S08]  /*1240*/  DFMA R18, R12, UR8, R18 ;  /* 0x000000080c127c2b */ /* 0x000fd00008000012 */
[----:B------:R-:W-:-:S08]  /*1250*/  DADD R12, R10, R18 ;  /* 0x000000000a0c7229 */ /* 0x000fd00000000012 */
[----:B------:R-:W-:Y:S02]  /*1260*/  DADD R10, R10, -R12 ;  /* 0x000000000a0a7229 */ /* 0x000fe4000000080c */
[----:B------:R-:W-:-:S06]  /*1270*/  DMUL R16, R12, 2 ;  /* 0x400000000c107828 */ /* 0x000fcc0000000000 */
[----:B------:R-:W-:Y:S02]  /*1280*/  DADD R18, R18, R10 ;  /* 0x0000000012127229 */ /* 0x000fe4000000000a */
[----:B------:R-:W-:Y:S01]  /*1290*/  DFMA R12, R12, 2, -R16 ;  /* 0x400000000c0c782b */ /* 0x000fe20000000810 */
[----:B------:R-:W-:Y:S01]  /*12a0*/  MOV R10, 0x652b82fe ;  /* 0x652b82fe000a7802 */ /* 0x000fe20000000f00 */
[----:B------:R-:W-:-:S06]  /*12b0*/  IMAD.MOV.U32 R11, RZ, RZ, 0x3ff71547 ;  /* 0x3ff71547ff0b7424 */ /* 0x000fcc00078e00ff */
[----:B------:R-:W-:-:S08]  /*12c0*/  DFMA R18, R18, 2, R12 ;  /* 0x400000001212782b */ /* 0x000fd0000000000c */
[----:B------:R-:W-:-:S08]  /*12d0*/  DADD R12, R16, R18 ;  /* 0x00000000100c7229 */ /* 0x000fd00000000012 */
[----:B------:R-:W-:Y:S02]  /*12e0*/  DFMA R10, R12, R10, 6.75539944105574400000e+15 ;  /* 0x433800000c0a742b */ /* 0x000fe4000000000a */
[----:B------:R-:W-:Y:S01]  /*12f0*/  FSETP.GEU.AND P0, PT, |R13|, 4.1917929649353027344, PT ;  /* 0x4086232b0d00780b */ /* 0x000fe20003f0e200 */
[----:B------:R-:W-:-:S05]  /*1300*/  DADD R16, R16, -R12 ;  /* 0x0000000010107229 */ /* 0x000fca000000080c */
[----:B------:R-:W-:-:S03]  /*1310*/  DADD R14, R10, -6.75539944105574400000e+15 ;  /* 0xc33800000a0e7429 */ /* 0x000fc60000000000 */
[----:B------:R-:W-:-:S05]  /*1320*/  DADD R18, R18, R16 ;  /* 0x0000000012127229 */ /* 0x000fca0000000010 */
[----:B------:R-:W-:Y:S01]  /*1330*/  DFMA R20, R14, -UR6, R12 ;  /* 0x800000060e147c2b */ /* 0x000fe2000800000c */
[----:B------:R-:W-:Y:S01]  /*1340*/  UMOV UR6, 0x3b39803f ;  /* 0x3b39803f00067882 */ /* 0x000fe20000000000 */
[----:B------:R-:W-:-:S06]  /*1350*/  UMOV UR7, 0x3c7abc9e ;  /* 0x3c7abc9e00077882 */ /* 0x000fcc0000000000 */
[----:B------:R-:W-:Y:S01]  /*1360*/  DFMA R14, R14, -UR6, R20 ;  /* 0x800000060e0e7c2b */ /* 0x000fe20008000014 */
[----:B------:R-:W-:Y:S01]  /*1370*/  UMOV UR6, 0x69ce2bdf ;  /* 0x69ce2bdf00067882 */ /* 0x000fe20000000000 */
[----:B------:R-:W-:Y:S01]  /*1380*/  IMAD.MOV.U32 R20, RZ, RZ, -0x35dec16 ;  /* 0xfca213eaff147424 */ /* 0x000fe200078e00ff */
[----:B------:R-:W-:Y:S01]  /*1390*/  UMOV UR7, 0x3e5ade15 ;  /* 0x3e5ade1500077882 */ /* 0x000fe20000000000 */
[----:B------:R-:W-:-:S06]  /*13a0*/  IMAD.MOV.U32 R21, RZ, RZ, 0x3e928af3 ;  /* 0x3e928af3ff157424 */ /* 0x000fcc00078e00ff */
[----:B------:R-:W-:Y:S01]  /*13b0*/  DFMA R20, R14, UR6, R20 ;  /* 0x000000060e147c2b */ /* 0x000fe20008000014 */
[----:B------:R-:W-:Y:S01]  /*13c0*/  UMOV UR6, 0x62401315 ;  /* 0x6240131500067882 */ /* 0x000fe20000000000 */
[----:B------:R-:W-:-:S06]  /*13d0*/  UMOV UR7, 0x3ec71dee ;  /* 0x3ec71dee00077882 */ /* 0x000fcc0000000000 */
[----:B------:R-:W-:Y:S01]  /*13e0*/  DFMA R20, R14, R20, UR6 ;  /* 0x000000060e147e2b */ /* 0x000fe20008000014 */
        /* <DEDUP_REMOVED lines=20> */
[----:B------:R-:W-:-:S08]  /*1530*/  DFMA R20, R14, R20, UR6 ;  /* 0x000000060e147e2b */ /* 0x000fd00008000014 */
[----:B------:R-:W-:-:S08]  /*1540*/  DFMA R20, R14, R20, 1 ;  /* 0x3ff000000e14742b */ /* 0x000fd00000000014 */
[----:B------:R-:W-:-:S10]  /*1550*/  DFMA R14, R14, R20, 1 ;  /* 0x3ff000000e0e742b */ /* 0x000fd40000000014 */
[----:B------:R-:W-:Y:S02]  /*1560*/  IMAD R17, R10, 0x100000, R15 ;  /* 0x001000000a117824 */ /* 0x000fe400078e020f */
[----:B------:R-:W-:Y:S01]  /*1570*/  IMAD.MOV.U32 R16, RZ, RZ, R14 ;  /* 0x000000ffff107224 */ /* 0x000fe200078e000e */
[----:B------:R-:W-:Y:S06]  /*1580*/  @!P0 BRA `(.L_x_25) ;  /* 0x0000000000348947 */ /* 0x000fec0003800000 */
[----:B------:R-:W-:Y:S01]  /*1590*/  FSETP.GEU.AND P1, PT, |R13|, 4.2275390625, PT ;  /* 0x408748000d00780b */ /* 0x000fe20003f2e200 */
[C---:B------:R-:W-:Y:S02]  /*15a0*/  DADD R16, R12.reuse, +INF ;  /* 0x7ff000000c107429 */ /* 0x040fe40000000000 */
[----:B------:R-:W-:-:S08]  /*15b0*/  DSETP.GEU.AND P0, PT, R12, RZ, PT ;  /* 0x000000ff0c00722a */ /* 0x000fd00003f0e000 */
[----:B------:R-:W-:Y:S02]  /*15c0*/  FSEL R16, R16, RZ, P0 ;  /* 0x000000ff10107208 */ /* 0x000fe40000000000 */
[----:B------:R-:W-:Y:S01]  /*15d0*/  FSEL R17, R17, RZ, P0 ;  /* 0x000000ff11117208 */ /* 0x000fe20000000000 */
[----:B------:R-:W-:Y:S06]  /*15e0*/  @P1 BRA `(.L_x_25) ;  /* 0x00000000001c1947 */ /* 0x000fec0003800000 */
[----:B------:R-:W-:Y:S01]  /*15f0*/  LEA.HI R11, R10, R10, RZ, 0x1 ;  /* 0x0000000a0a0b7211 */ /* 0x000fe200078f08ff */
[----:B------:R-:W-:-:S03]  /*1600*/  IMAD.MOV.U32 R16, RZ, RZ, RZ ;  /* 0x000000ffff107224 */ /* 0x000fc600078e00ff */
[----:B------:R-:W-:-:S04]  /*1610*/  SHF.R.S32.HI R11, RZ, 0x1, R11 ;  /* 0x00000001ff0b7819 */ /* 0x000fc8000001140b */
[----:B------:R-:W-:Y:S01]  /*1620*/  IADD3 R10, PT, PT, R10, -R11, RZ ;  /* 0x8000000b0a0a7210 */ /* 0x000fe20007ffe0ff */
[----:B------:R-:W-:-:S03]  /*1630*/  IMAD R15, R11, 0x100000, R15 ;  /* 0x001000000b0f7824 */ /* 0x000fc600078e020f */
[----:B------:R-:W-:-:S06]  /*1640*/  LEA R17, R10, 0x3ff00000, 0x14 ;  /* 0x3ff000000a117811 */ /* 0x000fcc00078ea0ff */
[----:B------:R-:W-:-:S11]  /*1650*/  DMUL R16, R14, R16 ;  /* 0x000000100e107228 */ /* 0x000fd60000000000 */
.L_x_25:
[----:B------:R-:W-:Y:S01]  /*1660*/  DFMA R18, R18, R16, R16 ;  /* 0x000000101212722b */ /* 0x000fe20000000010 */
[----:B------:R-:W-:Y:S01]  /*1670*/  IMAD.MOV.U32 R10, RZ, RZ, R0 ;  /* 0x000000ffff0a7224 */ /* 0x000fe200078e0000 */
[----:B------:R-:W-:Y:S01]  /*1680*/  DSETP.NEU.AND P0, PT, |R16|, +INF , PT ;  /* 0x7ff000001000742a */ /* 0x000fe20003f0d200 */
[----:B------:R-:W-:-:S07]  /*1690*/  IMAD.MOV.U32 R11, RZ, RZ, 0x0 ;  /* 0x00000000ff0b7424 */ /* 0x000fce00078e00ff */
[----:B------:R-:W-:Y:S02]  /*16a0*/  FSEL R12, R16, R18, !P0 ;  /* 0x00000012100c7208 */ /* 0x000fe40004000000 */
[----:B------:R-:W-:Y:S01]  /*16b0*/  FSEL R13, R17, R19, !P0 ;  /* 0x00000013110d7208 */ /* 0x000fe20004000000 */
[----:B------:R-:W-:Y:S06]  /*16c0*/  RET.REL.NODEC R10 `(_Z6calc_pPdS_S_S_S_ddddd) ;  /* 0xffffffe80a4c7950 */ /* 0x000fec0003c3ffff */
.L_x_26:
        /* <DEDUP_REMOVED lines=11> */
.L_x_47:


//--------------------- .text._Z6calc_bPdS_S_S_ddddd --------------------------
	.section	.text._Z6calc_bPdS_S_S_ddddd,"ax",@progbits
	.align	128
        .global         _Z6calc_bPdS_S_S_ddddd
        .type           _Z6calc_bPdS_S_S_ddddd,@function
        .size           _Z6calc_bPdS_S_S_ddddd,(.L_x_49 - _Z6calc_bPdS_S_S_ddddd)
        .other          _Z6calc_bPdS_S_S_ddddd,@"STO_CUDA_ENTRY STV_DEFAULT"
_Z6calc_bPdS_S_S_ddddd:
.text._Z6calc_bPdS_S_S_ddddd:
[----:B------:R-:W-:Y:S08]  /*0000*/  LDC R1, c[0x0][0x37c] ;  /* 0x0000df00ff017b82 */ /* 0x000ff00000000800 */
[----:B------:R-:W0:Y:S01]  /*0010*/  S2UR UR6, SR_CTAID.X ;  /* 0x00000000000679c3 */ /* 0x000e220000002500 */
[----:B------:R-:W1:Y:S01]  /*0020*/  LDCU UR7, c[0x0][0x360] ;  /* 0x00006c00ff0777ac */ /* 0x000e620008000800 */
[----:B------:R-:W2:Y:S01]  /*0030*/  S2R R25, SR_TID.X ;  /* 0x0000000000197919 */ /* 0x000ea20000002100 */
[----:B-1----:R-:W-:-:S04]  /*0040*/  UIADD3 UR4, UPT, UPT, UR7, -0x1, URZ ;  /* 0xffffffff07047890 */ /* 0x002fc8000fffe0ff */
[----:B0-----:R-:W-:-:S04]  /*0050*/  UISETP.NE.AND UP0, UPT, UR6, UR4, UPT ;  /* 0x000000040600728c */ /* 0x001fc8000bf05270 */
[----:B------:R-:W-:-:S06]  /*0060*/  UISETP.EQ.OR UP0, UPT, UR6, URZ, !UP0 ;  /* 0x000000ff0600728c */ /* 0x000fcc000c702670 */
[----:B------:R-:W-:-:S04]  /*0070*/  PLOP3.LUT P0, PT, PT, PT, UP0, 0x80, 0x8 ;  /* 0x000000000008781c */ /* 0x000fc80003f0f008 */
[----:B--2---:R-:W-:-:S04]  /*0080*/  ISETP.EQ.OR P0, PT, R25, RZ, P0 ;  /* 0x000000ff1900720c */ /* 0x004fc80000702670 */
[----:B------:R-:W-:-:S13]  /*0090*/  ISETP.EQ.OR P0, PT, R25, UR4, P0 ;  /* 0x0000000419007c0c */ /* 0x000fda0008702670 */
[----:B------:R-:W-:Y:S05]  /*00a0*/  @P0 EXIT ;  /* 0x000000000000094d */ /* 0x000fea0003800000 */
[----:B------:R-:W0:Y:S01]  /*00b0*/  LDC R0, c[0x0][0x3b4] ;  /* 0x0000ed00ff007b82 */ /* 0x000e220000000800 */
[----:B------:R-:W1:Y:S07]  /*00c0*/  LDCU.64 UR10, c[0x0][0x358] ;  /* 0x00006b00ff0a77ac */ /* 0x000e6e0008000a00 */
[----:B------:R-:W2:Y:S01]  /*00d0*/  LDC.64 R6, c[0x0][0x3b0] ;  /* 0x0000ec00ff067b82 */ /* 0x000ea20000000a00 */
[----:B0-----:R-:W2:Y:S01]  /*00e0*/  MUFU.RCP64H R3, R0 ;  /* 0x0000000000037308 */ /* 0x001ea20000001800 */
[----:B------:R-:W-:-:S05]  /*00f0*/  VIADD R2, R0, 0x300402 ;  /* 0x0030040200027836 */ /* 0x000fca0000000000 */
[----:B------:R-:W-:Y:S01]  /*0100*/  FSETP.GEU.AND P0, PT, |R2|, 5.8789094863358348022e-39, PT ;  /* 0x004004020200780b */ /* 0x000fe20003f0e200 */
[----:B--2---:R-:W-:-:S08]  /*0110*/  DFMA R4, R2, -R6, 1 ;  /* 0x3ff000000204742b */ /* 0x004fd00000000806 */
[----:B------:R-:W-:-:S08]  /*0120*/  DFMA R4, R4, R4, R4 ;  /* 0x000000040404722b */ /* 0x000fd00000000004 */
[----:B------:R-:W-:-:S08]  /*0130*/  DFMA R4, R2, R4, R2 ;  /* 0x000000040204722b */ /* 0x000fd00000000002 */
[----:B------:R-:W-:-:S08]  /*0140*/  DFMA R6, R4, -R6, 1 ;  /* 0x3ff000000406742b */ /* 0x000fd00000000806 */
[----:B------:R-:W-:-:S10]  /*0150*/  DFMA R6, R4, R6, R4 ;  /* 0x000000060406722b */ /* 0x000fd40000000004 */
[----:B------:R-:W-:Y:S02]  /*0160*/  R2UR UR4, R6 ;  /* 0x00000000060472ca */ /* 0x000fe400000e0000 */
[----:B------:R-:W-:Y:S01]  /*0170*/  R2UR UR5, R7 ;  /* 0x00000000070572ca */ /* 0x000fe200000e0000 */
[----:B-1----:R-:W-:-:S14]  /*0180*/  @P0 BRA `(.L_x_27) ;  /* 0x0000000000100947 */ /* 0x002fdc0003800000 */
[----:B------:R-:W-:-:S05]  /*0190*/  LOP3.LUT R0, R0, 0x7fffffff, RZ, 0xc0, !PT ;  /* 0x7fffffff00007812 */ /* 0x000fca00078ec0ff */
[----:B------:R-:W-:Y:S01]  /*01a0*/  VIADD R4, R0, 0xfff00000 ;  /* 0xfff0000000047836 */ /* 0x000fe20000000000 */
[----:B------:R-:W-:-:S07]  /*01b0*/  MOV R0, 0x1d0 ;  /* 0x000001d000007802 */ /* 0x000fce0000000f00 */
[----:B------:R-:W-:Y:S05]  /*01c0*/  CALL.REL.NOINC `($__internal_2_$__cuda_sm20_dblrcp_rn_slowpath_v3) ;  /* 0x0000000800607944 */ /* 0x000fea0003c00000 */
.L_x_27:
[----:B------:R-:W0:Y:S01]  /*01d0*/  LDC.64 R4, c[0x0][0x380] ;  /* 0x0000e000ff047b82 */ /* 0x000e220000000a00 */
[----:B------:R-:W-:-:S06]  /*01e0*/  UIMAD UR6, UR6, UR7, URZ ;  /* 0x00000007060672a4 */ /* 0x000fcc000f8e02ff */
[----:B------:R-:W-:Y:S01]  /*01f0*/  VIADD R6, R25, UR6 ;  /* 0x0000000619067c36 */ /* 0x000fe20008000000 */
[----:B------:R-:W1:Y:S03]  /*0200*/  LDC.64 R8, c[0x0][0x3a0] ;  /* 0x0000e800ff087b82 */ /* 0x000e660000000a00 */
[C---:B------:R-:W-:Y:S02]  /*0210*/  VIADD R0, R6.reuse, 0xffffffff ;  /* 0xffffffff06007836 */ /* 0x040fe40000000000 */
[----:B0-----:R-:W-:-:S04]  /*0220*/  IMAD.WIDE.U32 R2, R6, 0x8, R4 ;  /* 0x0000000806027825 */ /* 0x001fc800078e0004 */
[----:B------:R-:W-:Y:S02]  /*0230*/  IMAD.WIDE.U32 R4, R0, 0x8, R4 ;  /* 0x0000000800047825 */ /* 0x000fe400078e0004 */
[----:B------:R-:W2:Y:S04]  /*0240*/  LDG.E.64 R2, desc[UR10][R2.64+0x8] ;  /* 0x0000080a02027981 */ /* 0x000ea8000c1e1b00 */
[----:B------:R-:W2:Y:S01]  /*0250*/  LDG.E.64 R4, desc[UR10][R4.64] ;  /* 0x0000000a04047981 */ /* 0x000ea2000c1e1b00 */
[----:B-1----:R-:W-:Y:S01]  /*0260*/  DADD R8, R8, R8 ;  /* 0x0000000008087229 */ /* 0x002fe20000000008 */
[----:B------:R-:W-:Y:S09]  /*0270*/  BSSY.RECONVERGENT B0, `(.L_x_28) ;  /* 0x000001f000007945 */ /* 0x000ff20003800200 */
[----:B------:R-:W-:-:S02]  /*0280*/  R2UR UR9, R9 ;  /* 0x00000000090972ca */ /* 0x000fc400000e0000 */
[----:B------:R-:W-:Y:S01]  /*0290*/  R2UR UR8, R8 ;  /* 0x00000000080872ca */ /* 0x000fe200000e0000 */
[----:B------:R-:W-:-:S10]  /*02a0*/  IMAD.MOV.U32 R8, RZ, RZ, 0x1 ;  /* 0x00000001ff087424 */ /* 0x000fd400078e00ff */
[----:B------:R-:W0:Y:S01]  /*02b0*/  MUFU.RCP64H R9, UR9 ;  /* 0x0000000900097d08 */ /* 0x000e220008001800 */
[----:B------:R-:W-:Y:S02]  /*02c0*/  IMAD.U32 R11, RZ, RZ, UR9 ;  /* 0x00000009ff0b7e24 */ /* 0x000fe4000f8e00ff */
[----:B------:R-:W-:-:S06]  /*02d0*/  IMAD.U32 R10, RZ, RZ, UR8 ;  /* 0x00000008ff0a7e24 */ /* 0x000fcc000f8e00ff */
[----:B0-----:R-:W-:-:S08]  /*02e0*/  DFMA R10, R8, -R10, 1 ;  /* 0x3ff00000080a742b */ /* 0x001fd0000000080a */
[----:B------:R-:W-:-:S08]  /*02f0*/  DFMA R10, R10, R10, R10 ;  /* 0x0000000a0a0a722b */ /* 0x000fd0000000000a */
[----:B------:R-:W-:Y:S01]  /*0300*/  DFMA R10, R8, R10, R8 ;  /* 0x0000000a080a722b */ /* 0x000fe20000000008 */
[----:B------:R-:W-:Y:S01]  /*0310*/  IMAD.U32 R8, RZ, RZ, UR8 ;  /* 0x00000008ff087e24 */ /* 0x000fe2000f8e00ff */
[----:B------:R-:W-:-:S06]  /*0320*/  MOV R9, UR9 ;  /* 0x0000000900097c02 */ /* 0x000fcc0008000f00 */
[----:B------:R-:W-:-:S08]  /*0330*/  DFMA R8, R10, -R8, 1 ;  /* 0x3ff000000a08742b */ /* 0x000fd00000000808 */
[----:B------:R-:W-:Y:S02]  /*0340*/  DFMA R8, R10, R8, R10 ;  /* 0x000000080a08722b */ /* 0x000fe4000000000a */
[----:B--2---:R-:W-:-:S08]  /*0350*/  DADD R16, R2, -R4 ;  /* 0x0000000002107229 */ /* 0x004fd00000000804 */
[----:B------:R-:W-:Y:S02]  /*0360*/  DMUL R4, R16, R8 ;  /* 0x0000000810047228 */ /* 0x000fe40000000000 */
[----:B------:R-:W-:-:S06]  /*0370*/  FSETP.GEU.AND P1, PT, |R17|, 6.5827683646048100446e-37, PT ;  /* 0x036000001100780b */ /* 0x000fcc0003f2e200 */
[----:B------:R-:W-:-:S08]  /*0380*/  DFMA R2, R4, -UR8, R16 ;  /* 0x8000000804027c2b */ /* 0x000fd00008000010 */
[----:B------:R-:W-:-:S10]  /*0390*/  DFMA R4, R8, R2, R4 ;  /* 0x000000020804722b */ /* 0x000fd40000000004 */
[----:B------:R-:W-:-:S05]  /*03a0*/  FFMA R2, RZ, UR9, R5 ;  /* 0x00000009ff027c23 */ /* 0x000fca0008000005 */
[----:B------:R-:W-:-:S13]  /*03b0*/  FSETP.GT.AND P0, PT, |R2|, 1.469367938527859385e-39, PT ;  /* 0x001000000200780b */ /* 0x000fda0003f04200 */
[----:B------:R-:W-:Y:S05]  /*03c0*/  @P0 BRA P1, `(.L_x_29) ;  /* 0x0000000000240947 */ /* 0x000fea0000800000 */
[----:B------:R-:W-:Y:S01]  /*03d0*/  IMAD.U32 R2, RZ, RZ, UR8 ;  /* 0x00000008ff027e24 */ /* 0x000fe2000f8e00ff */
[----:B------:R-:W-:Y:S01]  /*03e0*/  MOV R8, 0x440 ;  /* 0x0000044000087802 */ /* 0x000fe20000000f00 */
[----:B------:R-:W-:Y:S02]  /*03f0*/  IMAD.U32 R14, RZ, RZ, UR8 ;  /* 0x00000008ff0e7e24 */ /* 0x000fe4000f8e00ff */
[----:B------:R-:W-:Y:S02]  /*0400*/  IMAD.U32 R3, RZ, RZ, UR9 ;  /* 0x00000009ff037e24 */ /* 0x000fe4000f8e00ff */
[----:B------:R-:W-:Y:S02]  /*0410*/  IMAD.U32 R15, RZ, RZ, UR9 ;  /* 0x00000009ff0f7e24 */ /* 0x000fe4000f8e00ff */
[----:B------:R-:W-:-:S07]  /*0420*/  IMAD.MOV.U32 R14, RZ, RZ, R2 ;  /* 0x000000ffff0e7224 */ /* 0x000fce00078e0002 */
[----:B------:R-:W-:Y:S05]  /*0430*/  CALL.REL.NOINC `($__internal_3_$__cuda_sm20_div_rn_f64_full) ;  /* 0x0000000800787944 */ /* 0x000fea0003c00000 */
[----:B------:R-:W-:Y:S02]  /*0440*/  IMAD.MOV.U32 R4, RZ, RZ, R28 ;  /* 0x000000ffff047224 */ /* 0x000fe400078e001c */
[----:B------:R-:W-:-:S07]  /*0450*/  IMAD.MOV.U32 R5, RZ, RZ, R29 ;  /* 0x000000ffff057224 */ /* 0x000fce00078e001d */
.L_x_29:
[----:B------:R-:W-:Y:S05]  /*0460*/  BSYNC.RECONVERGENT B0 ;  /* 0x0000000000007941 */ /* 0x000fea0003800200 */
.L_x_28:
[----:B------:R-:W0:Y:S01]  /*0470*/  LDC.64 R8, c[0x0][0x388] ;  /* 0x0000e200ff087b82 */ /* 0x000e220000000a00 */
[----:B------:R-:W-:-:S04]  /*0480*/  UIADD3 UR6, UPT, UPT, UR6, UR7, URZ ;  /* 0x0000000706067290 */ /* 0x000fc8000fffe0ff */
[----:B------:R-:W-:Y:S02]  /*0490*/  UIMAD UR7, UR7, -0x2, UR6 ;  /* 0xfffffffe070778a4 */ /* 0x000fe4000f8e0206 */
[C---:B------:R-:W-:Y:S01]  /*04a0*/  IADD3 R26, PT, PT, R25.reuse, UR6, RZ ;  /* 0x00000006191a7c10 */ /* 0x040fe2000fffe0ff */
[----:B------:R-:W1:Y:S03]  /*04b0*/  LDC.64 R10, c[0x0][0x3a8] ;  /* 0x0000ea00ff0a7b82 */ /* 0x000e660000000a00 */
[----:B------:R-:W-:Y:S02]  /*04c0*/  VIADD R25, R25, UR7 ;  /* 0x0000000719197c36 */ /* 0x000fe40008000000 */
[----:B0-----:R-:W-:-:S04]  /*04d0*/  IMAD.WIDE.U32 R2, R26, 0x8, R8 ;  /* 0x000000081a027825 */ /* 0x001fc800078e0008 */
[----:B------:R-:W-:Y:S02]  /*04e0*/  IMAD.WIDE.U32 R8, R25, 0x8, R8 ;  /* 0x0000000819087825 */ /* 0x000fe400078e0008 */
[----:B------:R-:W2:Y:S04]  /*04f0*/  LDG.E.64 R2, desc[UR10][R2.64] ;  /* 0x0000000a02027981 */ /* 0x000ea8000c1e1b00 */
[----:B------:R-:W2:Y:S01]  /*0500*/  LDG.E.64 R8, desc[UR10][R8.64] ;  /* 0x0000000a08087981 */ /* 0x000ea2000c1e1b00 */
[----:B-1----:R-:W-:Y:S01]  /*0510*/  DADD R10, R10, R10 ;  /* 0x000000000a0a7229 */ /* 0x002fe2000000000a */
[----:B------:R-:W-:Y:S01]  /*0520*/  IMAD.MOV.U32 R12, RZ, RZ, 0x1 ;  /* 0x00000001ff0c7424 */ /* 0x000fe200078e00ff */
[----:B------:R-:W-:Y:S04]  /*0530*/  BSSY.RECONVERGENT B0, `(.L_x_30) ;  /* 0x0000015000007945 */ /* 0x000fe80003800200 */
[----:B------:R-:W0:Y:S02]  /*0540*/  MUFU.RCP64H R13, R11 ;  /* 0x0000000b000d7308 */ /* 0x000e240000001800 */
[----:B0-----:R-:W-:-:S08]  /*0550*/  DFMA R14, -R10, R12, 1 ;  /* 0x3ff000000a0e742b */ /* 0x001fd0000000010c */
[----:B------:R-:W-:-:S08]  /*0560*/  DFMA R14, R14, R14, R14 ;  /* 0x0000000e0e0e722b */ /* 0x000fd0000000000e */
[----:B------:R-:W-:-:S08]  /*0570*/  DFMA R14, R12, R14, R12 ;  /* 0x0000000e0c0e722b */ /* 0x000fd0000000000c */
[----:B------:R-:W-:-:S08]  /*0580*/  DFMA R12, -R10, R14, 1 ;  /* 0x3ff000000a0c742b */ /* 0x000fd0000000010e */
[----:B------:R-:W-:Y:S02]  /*0590*/  DFMA R12, R14, R12, R14 ;  /* 0x0000000c0e0c722b */ /* 0x000fe4000000000e */
[----:B--2---:R-:W-:-:S08]  /*05a0*/  DADD R16, R2, -R8 ;  /* 0x0000000002107229 */ /* 0x004fd00000000808 */
[----:B------:R-:W-:Y:S02]  /*05b0*/  DMUL R2, R16, R12 ;  /* 0x0000000c10027228 */ /* 0x000fe40000000000 */
[----:B------:R-:W-:-:S06]  /*05c0*/  FSETP.GEU.AND P1, PT, |R17|, 6.5827683646048100446e-37, PT ;  /* 0x036000001100780b */ /* 0x000fcc0003f2e200 */
[----:B------:R-:W-:-:S08]  /*05d0*/  DFMA R8, -R10, R2, R16 ;  /* 0x000000020a08722b */ /* 0x000fd00000000110 */
[----:B------:R-:W-:-:S10]  /*05e0*/  DFMA R2, R12, R8, R2 ;  /* 0x000000080c02722b */ /* 0x000fd40000000002 */
[----:B------:R-:W-:-:S05]  /*05f0*/  FFMA R7, RZ, R11, R3 ;  /* 0x0000000bff077223 */ /* 0x000fca0000000003 */
[----:B------:R-:W-:-:S13]  /*0600*/  FSETP.GT.AND P0, PT, |R7|, 1.469367938527859385e-39, PT ;  /* 0x001000000700780b */ /* 0x000fda0003f04200 */
[----:B------:R-:W-:Y:S05]  /*0610*/  @P0 BRA P1, `(.L_x_31) ;  /* 0x0000000000180947 */ /* 0x000fea0000800000 */
[----:B------:R-:W-:Y:S01]  /*0620*/  IMAD.MOV.U32 R14, RZ, RZ, R10 ;  /* 0x000000ffff0e7224 */ /* 0x000fe200078e000a */
[----:B------:R-:W-:Y:S01]  /*0630*/  MOV R8, 0x660 ;  /* 0x0000066000087802 */ /* 0x000fe20000000f00 */
[----:B------:R-:W-:-:S07]  /*0640*/  IMAD.MOV.U32 R15, RZ, RZ, R11 ;  /* 0x000000ffff0f7224 */ /* 0x000fce00078e000b */
[----:B------:R-:W-:Y:S05]  /*0650*/  CALL.REL.NOINC `($__internal_3_$__cuda_sm20_div_rn_f64_full) ;  /* 0x0000000400f07944 */ /* 0x000fea0003c00000 */
[----:B------:R-:W-:Y:S02]  /*0660*/  IMAD.MOV.U32 R2, RZ, RZ, R28 ;  /* 0x000000ffff027224 */ /* 0x000fe400078e001c */
[----:B------:R-:W-:-:S07]  /*0670*/  IMAD.MOV.U32 R3, RZ, RZ, R29 ;  /* 0x000000ffff037224 */ /* 0x000fce00078e001d */
.L_x_31:
[----:B------:R-:W-:Y:S05]  /*0680*/  BSYNC.RECONVERGENT B0 ;  /* 0x0000000000007941 */ /* 0x000fea0003800200 */
.L_x_30:
[----:B------:R-:W0:Y:S02]  /*0690*/  LDC.64 R8, c[0x0][0x380] ;  /* 0x0000e000ff087b82 */ /* 0x000e240000000a00 */
[----:B0-----:R-:W-:-:S04]  /*06a0*/  IMAD.WIDE.U32 R26, R26, 0x8, R8 ;  /* 0x000000081a1a7825 */ /* 0x001fc800078e0008 */
[----:B------:R-:W-:Y:S01]  /*06b0*/  IMAD.WIDE.U32 R8, R25, 0x8, R8 ;  /* 0x0000000819087825 */ /* 0x000fe200078e0008 */
[----:B------:R-:W2:Y:S05]  /*06c0*/  LDG.E.64 R16, desc[UR10][R26.64] ;  /* 0x0000000a1a107981 */ /* 0x000eaa000c1e1b00 */
[----:B------:R-:W2:Y:S01]  /*06d0*/  LDG.E.64 R8, desc[UR10][R8.64] ;  /* 0x0000000a08087981 */ /* 0x000ea2000c1e1b00 */
[----:B------:R-:W0:Y:S01]  /*06e0*/  MUFU.RCP64H R13, R11 ;  /* 0x0000000b000d7308 */ /* 0x000e220000001800 */
[----:B------:R-:W-:Y:S01]  /*06f0*/  IMAD.MOV.U32 R12, RZ, RZ, 0x1 ;  /* 0x00000001ff0c7424 */ /* 0x000fe200078e00ff */
[----:B------:R-:W-:Y:S05]  /*0700*/  BSSY.RECONVERGENT B0, `(.L_x_32) ;  /* 0x0000017000007945 */ /* 0x000fea0003800200 */
        /* <DEDUP_REMOVED lines=9> */
[----:B------:R-:W-:Y:S02]  /*07a0*/  DFMA R8, R18, R14, R12 ;  /* 0x0000000e1208722b */ /* 0x000fe4000000000c */
[----:B------:R-:W-:Y:S02]  /*07b0*/  DADD R12, R2, R4 ;  /* 0x00000000020c7229 */ /* 0x000fe40000000004 */
[----:B------:R-:W-:-:S06]  /*07c0*/  DMUL R4, R4, R4 ;  /* 0x0000000404047228 */ /* 0x000fcc0000000000 */
[----:B------:R-:W-:Y:S02]  /*07d0*/  FFMA R7, RZ, R11, R9 ;  /* 0x0000000bff077223 */ /* 0x000fe40000000009 */
[----:B------:R-:W-:-:S03]  /*07e0*/  DFMA R4, R12, UR4, -R4 ;  /* 0x000000040c047c2b */ /* 0x000fc60008000804 */
[----:B------:R-:W-:-:S13]  /*07f0*/  FSETP.GT.AND P0, PT, |R7|, 1.469367938527859385e-39, PT ;  /* 0x001000000700780b */ /* 0x000fda0003f04200 */
[----:B------:R-:W-:Y:S05]  /*0800*/  @P0 BRA P1, `(.L_x_33) ;  /* 0x0000000000180947 */ /* 0x000fea0000800000 */
[----:B------:R-:W-:Y:S01]  /*0810*/  MOV R14, R10 ;  /* 0x0000000a000e7202 */ /* 0x000fe20000000f00 */
[----:B------:R-:W-:Y:S01]  /*0820*/  IMAD.MOV.U32 R15, RZ, RZ, R11 ;  /* 0x000000ffff0f7224 */ /* 0x000fe200078e000b */
[----:B------:R-:W-:-:S07]  /*0830*/  MOV R8, 0x850 ;  /* 0x0000085000087802 */ /* 0x000fce0000000f00 */
[----:B------:R-:W-:Y:S05]  /*0840*/  CALL.REL.NOINC `($__internal_3_$__cuda_sm20_div_rn_f64_full) ;  /* 0x0000000400747944 */ /* 0x000fea0003c00000 */
[----:B------:R-:W-:Y:S02]  /*0850*/  IMAD.MOV.U32 R8, RZ, RZ, R28 ;  /* 0x000000ffff087224 */ /* 0x000fe400078e001c */
[----:B------:R-:W-:-:S07]  /*0860*/  IMAD.MOV.U32 R9, RZ, RZ, R29 ;  /* 0x000000ffff097224 */ /* 0x000fce00078e001d */
.L_x_33:
[----:B------:R-:W-:Y:S05]  /*0870*/  BSYNC.RECONVERGENT B0 ;  /* 0x0000000000007941 */ /* 0x000fea0003800200 */
.L_x_32:
[----:B------:R-:W0:Y:S02]  /*0880*/  LDC.64 R12, c[0x0][0x388] ;  /* 0x0000e200ff0c7b82 */ /* 0x000e240000000a00 */
[----:B0-----:R-:W-:-:S04]  /*0890*/  IMAD.WIDE.U32 R10, R6, 0x8, R12 ;  /* 0x00000008060a7825 */ /* 0x001fc800078e000c */
[----:B------:R-:W-:Y:S02]  /*08a0*/  IMAD.WIDE.U32 R12, R0, 0x8, R12 ;  /* 0x00000008000c7825 */ /* 0x000fe400078e000c */
[----:B------:R-:W2:Y:S04]  /*08b0*/  LDG.E.64 R10, desc[UR10][R10.64+0x8] ;  /* 0x0000080a0a0a7981 */ /* 0x000ea8000c1e1b00 */
[----:B------:R-:W2:Y:S01]  /*08c0*/  LDG.E.64 R12, desc[UR10][R12.64] ;  /* 0x0000000a0c0c7981 */ /* 0x000ea2000c1e1b00 */
[----:B------:R-:W0:Y:S01]  /*08d0*/  MUFU.RCP64H R15, UR9 ;  /* 0x00000009000f7d08 */ /* 0x000e220008001800 */
[----:B------:R-:W-:Y:S01]  /*08e0*/  IMAD.U32 R16, RZ, RZ, UR8 ;  /* 0x00000008ff107e24 */ /* 0x000fe2000f8e00ff */
[----:B------:R-:W-:Y:S01]  /*08f0*/  MOV R21, UR9 ;  /* 0x0000000900157c02 */ /* 0x000fe20008000f00 */
[----:B------:R-:W-:Y:S01]  /*0900*/  IMAD.U32 R17, RZ, RZ, UR9 ;  /* 0x00000009ff117e24 */ /* 0x000fe2000f8e00ff */
[----:B------:R-:W-:Y:S01]  /*0910*/  BSSY.RECONVERGENT B0, `(.L_x_34) ;  /* 0x000001a000007945 */ /* 0x000fe20003800200 */
[----:B------:R-:W-:-:S02]  /*0920*/  IMAD.MOV.U32 R14, RZ, RZ, 0x1 ;  /* 0x00000001ff0e7424 */ /* 0x000fc400078e00ff */
[----:B------:R-:W-:-:S04]  /*0930*/  IMAD.U32 R20, RZ, RZ, UR8 ;  /* 0x00000008ff147e24 */ /* 0x000fc8000f8e00ff */
[----:B0-----:R-:W-:-:S08]  /*0940*/  DFMA R16, R14, -R16, 1 ;  /* 0x3ff000000e10742b */ /* 0x001fd00000000810 */
[----:B------:R-:W-:-:S08]  /*0950*/  DFMA R16, R16, R16, R16 ;  /* 0x000000101010722b */ /* 0x000fd00000000010 */
[----:B------:R-:W-:-:S08]  /*0960*/  DFMA R18, R14, R16, R14 ;  /* 0x000000100e12722b */ /* 0x000fd0000000000e */
[----:B------:R-:W-:-:S08]  /*0970*/  DFMA R20, R18, -R20, 1 ;  /* 0x3ff000001214742b */ /* 0x000fd00000000814 */
[----:B------:R-:W-:Y:S02]  /*0980*/  DFMA R20, R18, R20, R18 ;  /* 0x000000141214722b */ /* 0x000fe40000000012 */
[----:B--2---:R-:W-:-:S08]  /*0990*/  DADD R14, R10, -R12 ;  /* 0x000000000a0e7229 */ /* 0x004fd0000000080c */
[----:B------:R-:W-:-:S08]  /*09a0*/  DMUL R16, R14, R8 ;  /* 0x000000080e107228 */ /* 0x000fd00000000000 */
[----:B------:R-:W-:Y:S02]  /*09b0*/  DMUL R8, R20, R16 ;  /* 0x0000001014087228 */ /* 0x000fe40000000000 */
[----:B------:R-:W-:-:S06]  /*09c0*/  FSETP.GEU.AND P1, PT, |R17|, 6.5827683646048100446e-37, PT ;  /* 0x036000001100780b */ /* 0x000fcc0003f2e200 */
[----:B------:R-:W-:-:S08]  /*09d0*/  DFMA R10, R8, -UR8, R16 ;  /* 0x80000008080a7c2b */ /* 0x000fd00008000010 */
[----:B------:R-:W-:-:S10]  /*09e0*/  DFMA R8, R20, R10, R8 ;  /* 0x0000000a1408722b */ /* 0x000fd40000000008 */
[----:B------:R-:W-:-:S05]  /*09f0*/  FFMA R0, RZ, UR9, R9 ;  /* 0x00000009ff007c23 */ /* 0x000fca0008000009 */
[----:B------:R-:W-:-:S13]  /*0a00*/  FSETP.GT.AND P0, PT, |R0|, 1.469367938527859385e-39, PT ;  /* 0x001000000000780b */ /* 0x000fda0003f04200 */
[----:B------:R-:W-:Y:S05]  /*0a10*/  @P0 BRA P1, `(.L_x_35) ;  /* 0x0000000000240947 */ /* 0x000fea0000800000 */
[----:B------:R-:W-:Y:S02]  /*0a20*/  IMAD.U32 R8, RZ, RZ, UR8 ;  /* 0x00000008ff087e24 */ /* 0x000fe4000f8e00ff */
[----:B------:R-:W-:Y:S02]  /*0a30*/  IMAD.U32 R14, RZ, RZ, UR8 ;  /* 0x00000008ff0e7e24 */ /* 0x000fe4000f8e00ff */
[----:B------:R-:W-:Y:S01]  /*0a40*/  IMAD.MOV.U32 R14, RZ, RZ, R8 ;  /* 0x000000ffff0e7224 */ /* 0x000fe200078e0008 */
[----:B------:R-:W-:Y:S01]  /*0a50*/  MOV R8, 0xa90 ;  /* 0x00000a9000087802 */ /* 0x000fe20000000f00 */
[----:B------:R-:W-:Y:S02]  /*0a60*/  IMAD.U32 R9, RZ, RZ, UR9 ;  /* 0x00000009ff097e24 */ /* 0x000fe4000f8e00ff */
[----:B------:R-:W-:-:S07]  /*0a70*/  IMAD.U32 R15, RZ, RZ, UR9 ;  /* 0x00000009ff0f7e24 */ /* 0x000fce000f8e00ff */
[----:B------:R-:W-:Y:S05]  /*0a80*/  CALL.REL.NOINC `($__internal_3_$__cuda_sm20_div_rn_f64_full) ;  /* 0x0000000000e47944 */ /* 0x000fea0003c00000 */
[----:B------:R-:W-:Y:S01]  /*0a90*/  IMAD.MOV.U32 R8, RZ, RZ, R28 ;  /* 0x000000ffff087224 */ /* 0x000fe200078e001c */
[----:B------:R-:W-:-:S07]  /*0aa0*/  MOV R9, R29 ;  /* 0x0000001d00097202 */ /* 0x000fce0000000f00 */
.L_x_35:
[----:B------:R-:W-:Y:S05]  /*0ab0*/  BSYNC.RECONVERGENT B0 ;  /* 0x0000000000007941 */ /* 0x000fea0003800200 */
.L_x_34:
[----:B------:R-:W-:Y:S01]  /*0ac0*/  DADD R8, R8, R8 ;  /* 0x0000000008087229 */ /* 0x000fe20000000008 */
[----:B------:R-:W0:Y:S01]  /*0ad0*/  LDC.64 R10, c[0x0][0x398] ;  /* 0x0000e600ff0a7b82 */ /* 0x000e220000000a00 */
[----:B------:R-:W1:Y:S06]  /*0ae0*/  LDCU.64 UR4, c[0x0][0x3b8] ;  /* 0x00007700ff0477ac */ /* 0x000e6c0008000a00 */
[----:B------:R-:W-:-:S08]  /*0af0*/  DADD R4, R4, -R8 ;  /* 0x0000000004047229 */ /* 0x000fd00000000808 */
[----:B------:R-:W-:-:S08]  /*0b00*/  DFMA R4, -R2, R2, R4 ;  /* 0x000000020204722b */ /* 0x000fd00000000104 */
[----:B-1----:R-:W-:Y:S01]  /*0b10*/  DMUL R4, R4, UR4 ;  /* 0x0000000404047c28 */ /* 0x002fe20008000000 */
[----:B0-----:R-:W-:-:S06]  /*0b20*/  IMAD.WIDE.U32 R6, R6, 0x8, R10 ;  /* 0x0000000806067825 */ /* 0x001fcc00078e000a */
[----:B------:R-:W-:Y:S01]  /*0b30*/  STG.E.64 desc[UR10][R6.64], R4 ;  /* 0x0000000406007986 */ /* 0x000fe2000c101b0a */
[----:B------:R-:W-:Y:S05]  /*0b40*/  EXIT ;  /* 0x000000000000794d */ /* 0x000fea0003800000 */
        .weak           $__internal_2_$__cuda_sm20_dblrcp_rn_slowpath_v3
        .type           $__internal_2_$__cuda_sm20_dblrcp_rn_slowpath_v3,@function
        .size           $__internal_2_$__cuda_sm20_dblrcp_rn_slowpath_v3,($__internal_3_$__cuda_sm20_div_rn_f64_full - $__internal_2_$__cuda_sm20_dblrcp_rn_slowpath_v3)
$__internal_2_$__cuda_sm20_dblrcp_rn_slowpath_v3:
[----:B------:R-:W0:Y:S01]  /*0b50*/  LDC.64 R8, c[0x0][0x3b0] ;  /* 0x0000ec00ff087b82 */ /* 0x000e220000000a00 */
[----:B------:R-:W1:Y:S01]  /*0b60*/  LDCU UR8, c[0x0][0x3b4] ;  /* 0x00007680ff0877ac */ /* 0x000e620008000800 */
[----:B0-----:R-:W-:-:S14]  /*0b70*/  DSETP.GTU.AND P0, PT, |R8|, +INF , PT ;  /* 0x7ff000000800742a */ /* 0x001fdc0003f0c200 */
[----:B-1----:R-:W-:Y:S05]  /*0b80*/  @P0 BRA `(.L_x_36) ;  /* 0x0000000000900947 */ /* 0x002fea0003800000 */
[----:B------:R-:W-:-:S04]  /*0b90*/  ULOP3.LUT UR9, UR8, 0x7fffffff, URZ, 0xc0, !UPT ;  /* 0x7fffffff08097892 */ /* 0x000fc8000f8ec0ff */
[----:B------:R-:W-:-:S04]  /*0ba0*/  UIADD3 UR4, UPT, UPT, UR9, -0x1, URZ ;  /* 0xffffffff09047890 */ /* 0x000fc8000fffe0ff */
[----:B------:R-:W-:-:S11]  /*0bb0*/  UISETP.GE.U32.AND UP0, UPT, UR4, 0x7fefffff, UPT ;  /* 0x7fefffff0400788c */ /* 0x000fd6000bf06070 */
[----:B------:R-:W-:Y:S01]  /*0bc0*/  @UP0 ULOP3.LUT UR5, UR8, 0x7ff00000, URZ, 0x3c, !UPT ;  /* 0x7ff0000008050892 */ /* 0x000fe2000f8e3cff */
[----:B------:R-:W-:Y:S01]  /*0bd0*/  @UP0 UMOV UR4, URZ ;  /* 0x000000ff00040c82 */ /* 0x000fe20008000000 */
[----:B------:R-:W-:Y:S10]  /*0be0*/  BRA.U UP0, `(.L_x_37) ;  /* 0x0000000100807547 */ /* 0x000ff4000b800000 */
[----:B------:R-:W-:-:S09]  /*0bf0*/  UISETP.GE.U32.AND UP0, UPT, UR9, 0x1000001, UPT ;  /* 0x010000010900788c */ /* 0x000fd2000bf06070 */
[----:B------:R-:W-:Y:S05]  /*0c00*/  BRA.U !UP0, `(.L_x_38) ;  /* 0x0000000108447547 */ /* 0x000fea000b800000 */
[----:B------:R-:W-:Y:S01]  /*0c10*/  UIADD3 UR4, UPT, UPT, UR8, -0x3fe00000, URZ ;  /* 0xc020000008047890 */ /* 0x000fe2000fffe0ff */
[----:B------:R-:W0:Y:S05]  /*0c20*/  LDCU UR5, c[0x0][0x3b0] ;  /* 0x00007600ff0577ac */ /* 0x000e2a0008000800 */
[----:B------:R-:W-:-:S03]  /*0c30*/  IMAD.U32 R3, RZ, RZ, UR4 ;  /* 0x00000004ff037e24 */ /* 0x000fc6000f8e00ff */
[----:B------:R-:W1:Y:S01]  /*0c40*/  MUFU.RCP64H R5, UR4 ;  /* 0x0000000400057d08 */ /* 0x000e620008001800 */
[----:B0-----:R-:W-:-:S06]  /*0c50*/  IMAD.U32 R2, RZ, RZ, UR5 ;  /* 0x00000005ff027e24 */ /* 0x001fcc000f8e00ff */
[----:B-1----:R-:W-:-:S08]  /*0c60*/  DFMA R6, -R2, R4, 1 ;  /* 0x3ff000000206742b */ /* 0x002fd00000000104 */
[----:B------:R-:W-:-:S08]  /*0c70*/  DFMA R6, R6, R6, R6 ;  /* 0x000000060606722b */ /* 0x000fd00000000006 */
[----:B------:R-:W-:-:S08]  /*0c80*/  DFMA R6, R4, R6, R4 ;  /* 0x000000060406722b */ /* 0x000fd00000000004 */
[----:B------:R-:W-:-:S08]  /*0c90*/  DFMA R2, -R2, R6, 1 ;  /* 0x3ff000000202742b */ /* 0x000fd00000000106 */
[----:B------:R-:W-:-:S08]  /*0ca0*/  DFMA R2, R6, R2, R6 ;  /* 0x000000020602722b */ /* 0x000fd00000000006 */
[----:B------:R-:W-:-:S08]  /*0cb0*/  DMUL R2, R2, 2.2250738585072013831e-308 ;  /* 0x0010000002027828 */ /* 0x000fd00000000000 */
[----:B------:R-:W-:-:S08]  /*0cc0*/  DFMA R4, R2, -R8, 1 ;  /* 0x3ff000000204742b */ /* 0x000fd00000000808 */
[----:B------:R-:W-:-:S08]  /*0cd0*/  DFMA R4, R4, R4, R4 ;  /* 0x000000040404722b */ /* 0x000fd00000000004 */
[----:B------:R-:W-:-:S10]  /*0ce0*/  DFMA R4, R2, R4, R2 ;  /* 0x000000040204722b */ /* 0x000fd40000000002 */
[----:B------:R-:W-:Y:S02]  /*0cf0*/  R2UR UR4, R4 ;  /* 0x00000000040472ca */ /* 0x000fe400000e0000 */
[----:B------:R-:W-:Y:S01]  /*0d00*/  R2UR UR5, R5 ;  /* 0x00000000050572ca */ /* 0x000fe200000e0000 */
[----:B------:R-:W-:-:S14]  /*0d10*/  BRA `(.L_x_37) ;  /* 0x0000000000347947 */ /* 0x000fdc0003800000 */
.L_x_38:
[----:B------:R-:W-:-:S06]  /*0d20*/  DMUL R2, R8, 8.11296384146066816958e+31 ;  /* 0x4690000008027828 */ /* 0x000fcc0000000000 */
[----:B------:R-:W0:Y:S02]  /*0d30*/  MUFU.RCP64H R5, R3 ;  /* 0x0000000300057308 */ /* 0x000e240000001800 */
[----:B0-----:R-:W-:-:S08]  /*0d40*/  DFMA R6, -R2, R4, 1 ;  /* 0x3ff000000206742b */ /* 0x001fd00000000104 */
[----:B------:R-:W-:-:S08]  /*0d50*/  DFMA R6, R6, R6, R6 ;  /* 0x000000060606722b */ /* 0x000fd00000000006 */
[----:B------:R-:W-:-:S08]  /*0d60*/  DFMA R6, R4, R6, R4 ;  /* 0x000000060406722b */ /* 0x000fd00000000004 */
[----:B------:R-:W-:-:S08]  /*0d70*/  DFMA R4, -R2, R6, 1 ;  /* 0x3ff000000204742b */ /* 0x000fd00000000106 */
[----:B------:R-:W-:-:S08]  /*0d80*/  DFMA R4, R6, R4, R6 ;  /* 0x000000040604722b */ /* 0x000fd00000000006 */
[----:B------:R-:W-:-:S10]  /*0d90*/  DMUL R4, R4, 8.11296384146066816958e+31 ;  /* 0x4690000004047828 */ /* 0x000fd40000000000 */
[----:B------:R-:W-:Y:S02]  /*0da0*/  R2UR UR4, R4 ;  /* 0x00000000040472ca */ /* 0x000fe400000e0000 */
[----:B------:R-:W-:Y:S01]  /*0db0*/  R2UR UR5, R5 ;  /* 0x00000000050572ca */ /* 0x000fe200000e0000 */
[----:B------:R-:W-:-:S14]  /*0dc0*/  BRA `(.L_x_37) ;  /* 0x0000000000087947 */ /* 0x000fdc0003800000 */
.L_x_36:
[----:B------:R-:W0:Y:S01]  /*0dd0*/  LDCU UR4, c[0x0][0x3b0] ;  /* 0x00007600ff0477ac */ /* 0x000e220008000800 */
[----:B------:R-:W-:-:S12]  /*0de0*/  ULOP3.LUT UR5, UR8, 0x80000, URZ, 0xfc, !UPT ;  /* 0x0008000008057892 */ /* 0x000fd8000f8efcff */
.L_x_37:
[----:B------:R-:W-:Y:S02]  /*0df0*/  IMAD.MOV.U32 R2, RZ, RZ, R0 ;  /* 0x000000ffff027224 */ /* 0x000fe400078e0000 */
[----:B------:R-:W-:-:S04]  /*0e00*/  IMAD.MOV.U32 R3, RZ, RZ, 0x0 ;  /* 0x00000000ff037424 */ /* 0x000fc800078e00ff */
[----:B0-----:R-:W-:Y:S05]  /*0e10*/  RET.REL.NODEC R2 `(_Z6calc_bPdS_S_S_ddddd) ;  /* 0xfffffff002787950 */ /* 0x001fea0003c3ffff */
        .weak           $__internal_3_$__cuda_sm20_div_rn_f64_full
        .type           $__internal_3_$__cuda_sm20_div_rn_f64_full,@function
        .size           $__internal_3_$__cuda_sm20_div_rn_f64_full,(.L_x_49 - $__internal_3_$__cuda_sm20_div_rn_f64_full)
$__internal_3_$__cuda_sm20_div_rn_f64_full:
[C---:B------:R-:W-:Y:S01]  /*0e20*/  FSETP.GEU.AND P0, PT, |R15|.reuse, 1.469367938527859385e-39, PT ;  /* 0x001000000f00780b */ /* 0x040fe20003f0e200 */
[----:B------:R-:W-:Y:S01]  /*0e30*/  IMAD.MOV.U32 R18, RZ, RZ, 0x1 ;  /* 0x00000001ff127424 */ /* 0x000fe200078e00ff */
[----:B------:R-:W-:Y:S01]  /*0e40*/  LOP3.LUT R12, R15, 0x800fffff, RZ, 0xc0, !PT ;  /* 0x800fffff0f0c7812 */ /* 0x000fe200078ec0ff */
[----:B------:R-:W-:Y:S01]  /*0e50*/  BSSY.RECONVERGENT B1, `(.L_x_39) ;  /* 0x0000054000017945 */ /* 0x000fe20003800200 */
[C---:B------:R-:W-:Y:S02]  /*0e60*/  FSETP.GEU.AND P2, PT, |R17|.reuse, 1.469367938527859385e-39, PT ;  /* 0x001000001100780b */ /* 0x040fe40003f4e200 */
[----:B------:R-:W-:Y:S01]  /*0e70*/  LOP3.LUT R13, R12, 0x3ff00000, RZ, 0xfc, !PT ;  /* 0x3ff000000c0d7812 */ /* 0x000fe200078efcff */
[----:B------:R-:W-:Y:S01]  /*0e80*/  IMAD.MOV.U32 R12, RZ, RZ, R14 ;  /* 0x000000ffff0c7224 */ /* 0x000fe200078e000e */
[----:B------:R-:W-:Y:S02]  /*0e90*/  LOP3.LUT R7, R17, 0x7ff00000, RZ, 0xc0, !PT ;  /* 0x7ff0000011077812 */ /* 0x000fe400078ec0ff */
[----:B------:R-:W-:-:S02]  /*0ea0*/  MOV R9, 0x1ca00000 ;  /* 0x1ca0000000097802 */ /* 0x000fc40000000f00 */
[----:B------:R-:W-:Y:S01]  /*0eb0*/  LOP3.LUT R24, R15, 0x7ff00000, RZ, 0xc0, !PT ;  /* 0x7ff000000f187812 */ /* 0x000fe200078ec0ff */
[----:B------:R-:W-:-:S03]  /*0ec0*/  @!P0 DMUL R12, R14, 8.98846567431157953865e+307 ;  /* 0x7fe000000e0c8828 */ /* 0x000fc60000000000 */
[----:B------:R-:W-:Y:S02]  /*0ed0*/  ISETP.GE.U32.AND P1, PT, R7, R24, PT ;  /* 0x000000180700720c */ /* 0x000fe40003f26070 */
[----:B------:R-:W-:Y:S01]  /*0ee0*/  @!P2 LOP3.LUT R22, R15, 0x7ff00000, RZ, 0xc0, !PT ;  /* 0x7ff000000f16a812 */ /* 0x000fe200078ec0ff */
[----:B------:R-:W0:Y:S03]  /*0ef0*/  MUFU.RCP64H R19, R13 ;  /* 0x0000000d00137308 */ /* 0x000e260000001800 */
[----:B------:R-:W-:Y:S01]  /*0f00*/  @!P2 ISETP.GE.U32.AND P3, PT, R7, R22, PT ;  /* 0x000000160700a20c */ /* 0x000fe20003f66070 */
[----:B------:R-:W-:Y:S01]  /*0f10*/  @!P2 IMAD.MOV.U32 R22, RZ, RZ, RZ ;  /* 0x000000ffff16a224 */ /* 0x000fe200078e00ff */
[----:B------:R-:W-:Y:S02]  /*0f20*/  @!P0 LOP3.LUT R24, R13, 0x7ff00000, RZ, 0xc0, !PT ;  /* 0x7ff000000d188812 */ /* 0x000fe400078ec0ff */
[----:B------:R-:W-:-:S03]  /*0f30*/  @!P2 SEL R23, R9, 0x63400000, !P3 ;  /* 0x634000000917a807 */ /* 0x000fc60005800000 */
[----:B------:R-:W-:Y:S01]  /*0f40*/  VIADD R27, R24, 0xffffffff ;  /* 0xffffffff181b7836 */ /* 0x000fe20000000000 */
[----:B0-----:R-:W-:-:S08]  /*0f50*/  DFMA R20, R18, -R12, 1 ;  /* 0x3ff000001214742b */ /* 0x001fd0000000080c */
[----:B------:R-:W-:-:S08]  /*0f60*/  DFMA R20, R20, R20, R20 ;  /* 0x000000141414722b */ /* 0x000fd00000000014 */
[----:B------:R-:W-:Y:S01]  /*0f70*/  DFMA R20, R18, R20, R18 ;  /* 0x000000141214722b */ /* 0x000fe20000000012 */
[--C-:B------:R-:W-:Y:S02]  /*0f80*/  @!P2 LOP3.LUT R18, R23, 0x80000000, R17.reuse, 0xf8, !PT ;  /* 0x800000001712a812 */ /* 0x100fe400078ef811 */
[----:B------:R-:W-:Y:S02]  /*0f90*/  SEL R19, R9, 0x63400000, !P1 ;  /* 0x6340000009137807 */ /* 0x000fe40004800000 */
[----:B------:R-:W-:Y:S01]  /*0fa0*/  @!P2 LOP3.LUT R23, R18, 0x100000, RZ, 0xfc, !PT ;  /* 0x001000001217a812 */ /* 0x000fe200078efcff */
[----:B------:R-:W-:Y:S02]  /*0fb0*/  IMAD.MOV.U32 R18, RZ, RZ, R16 ;  /* 0x000000ffff127224 */ /* 0x000fe400078e0010 */
[----:B------:R-:W-:Y:S01]  /*0fc0*/  DFMA R28, R20, -R12, 1 ;  /* 0x3ff00000141c742b */ /* 0x000fe2000000080c */
[----:B------:R-:W-:-:S06]  /*0fd0*/  LOP3.LUT R19, R19, 0x800fffff, R17, 0xf8, !PT ;  /* 0x800fffff13137812 */ /* 0x000fcc00078ef811 */
[----:B------:R-:W-:Y:S02]  /*0fe0*/  @!P2 DFMA R18, R18, 2, -R22 ;  /* 0x400000001212a82b */ /* 0x000fe40000000816 */
[----:B------:R-:W-:-:S08]  /*0ff0*/  DFMA R28, R20, R28, R20 ;  /* 0x0000001c141c722b */ /* 0x000fd00000000014 */
[----:B------:R-:W-:-:S08]  /*1000*/  DMUL R20, R28, R18 ;  /* 0x000000121c147228 */ /* 0x000fd00000000000 */
[----:B------:R-:W-:-:S08]  /*1010*/  DFMA R22, R20, -R12, R18 ;  /* 0x8000000c1416722b */ /* 0x000fd00000000012 */
[----:B------:R-:W-:Y:S01]  /*1020*/  DFMA R22, R28, R22, R20 ;  /* 0x000000161c16722b */ /* 0x000fe20000000014 */
[----:B------:R-:W-:Y:S01]  /*1030*/  IMAD.MOV.U32 R20, RZ, RZ, R7 ;  /* 0x000000ffff147224 */ /* 0x000fe200078e0007 */
[----:B------:R-:W-:-:S05]  /*1040*/  @!P2 LOP3.LUT R20, R19, 0x7ff00000, RZ, 0xc0, !PT ;  /* 0x7ff000001314a812 */ /* 0x000fca00078ec0ff */
[----:B------:R-:W-:-:S05]  /*1050*/  VIADD R21, R20, 0xffffffff ;  /* 0xffffffff14157836 */ /* 0x000fca0000000000 */
[----:B------:R-:W-:-:S04]  /*1060*/  ISETP.GT.U32.AND P0, PT, R21, 0x7feffffe, PT ;  /* 0x7feffffe1500780c */ /* 0x000fc80003f04070 */
[----:B------:R-:W-:-:S13]  /*1070*/  ISETP.GT.U32.OR P0, PT, R27, 0x7feffffe, P0 ;  /* 0x7feffffe1b00780c */ /* 0x000fda0000704470 */
[----:B------:R-:W-:Y:S05]  /*1080*/  @P0 BRA `(.L_x_40) ;  /* 0x00000000006c0947 */ /* 0x000fea0003800000 */
[----:B------:R-:W-:-:S04]  /*1090*/  LOP3.LUT R20, R15, 0x7ff00000, RZ, 0xc0, !PT ;  /* 0x7ff000000f147812 */ /* 0x000fc800078ec0ff */
[CC--:B------:R-:W-:Y:S02]  /*10a0*/  VIADDMNMX R16, R7.reuse, -R20.reuse, 0xb9600000, !PT ;  /* 0xb960000007107446 */ /* 0x0c0fe40007800914 */
[----:B------:R-:W-:Y:S02]  /*10b0*/  ISETP.GE.U32.AND P0, PT, R7, R20, PT ;  /* 0x000000140700720c */ /* 0x000fe40003f06070 */
[----:B------:R-:W-:Y:S02]  /*10c0*/  VIMNMX R7, PT, PT, R16, 0x46a00000, PT ;  /* 0x46a0000010077848 */ /* 0x000fe40003fe0100 */
[----:B------:R-:W-:-:S05]  /*10d0*/  SEL R16, R9, 0x63400000, !P0 ;  /* 0x6340000009107807 */ /* 0x000fca0004000000 */
[----:B------:R-:W-:Y:S02]  /*10e0*/  IMAD.IADD R7, R7, 0x1, -R16 ;  /* 0x0000000107077824 */ /* 0x000fe400078e0a10 */
[----:B------:R-:W-:-:S03]  /*10f0*/  IMAD.MOV.U32 R16, RZ, RZ, RZ ;  /* 0x000000ffff107224 */ /* 0x000fc600078e00ff */
[----:B------:R-:W-:-:S06]  /*1100*/  IADD3 R17, PT, PT, R7, 0x7fe00000, RZ ;  /* 0x7fe0000007117810 */ /* 0x000fcc0007ffe0ff */
        /* <DEDUP_REMOVED lines=10> */
[----:B------:R-:W-:Y:S01]  /*11b0*/  DMUL.RP R16, R22, R16 ;  /* 0x0000001016107228 */ /* 0x000fe20000008000 */
[----:B------:R-:W-:Y:S01]  /*11c0*/  IMAD.MOV.U32 R12, RZ, RZ, RZ ;  /* 0x000000ffff0c7224 */ /* 0x000fe200078e00ff */
[----:B------:R-:W-:-:S05]  /*11d0*/  IADD3 R7, PT, PT, -R7, -0x43300000, RZ ;  /* 0xbcd0000007077810 */ /* 0x000fca0007ffe1ff */
[----:B------:R-:W-:-:S03]  /*11e0*/  DFMA R12, R28, -R12, R22 ;  /* 0x8000000c1c0c722b */ /* 0x000fc60000000016 */
[----:B------:R-:W-:-:S07]  /*11f0*/  LOP3.LUT R15, R17, R15, RZ, 0x3c, !PT ;  /* 0x0000000f110f7212 */ /* 0x000fce00078e3cff */
[----:B------:R-:W-:-:S04]  /*1200*/  FSETP.NEU.AND P0, PT, |R13|, R7, PT ;  /* 0x000000070d00720b */ /* 0x000fc80003f0d200 */
[----:B------:R-:W-:Y:S02]  /*1210*/  FSEL R28, R16, R28, !P0 ;  /* 0x0000001c101c7208 */ /* 0x000fe40004000000 */
[----:B------:R-:W-:Y:S01]  /*1220*/  FSEL R29, R15, R29, !P0 ;  /* 0x0000001d0f1d7208 */ /* 0x000fe20004000000 */
[----:B------:R-:W-:Y:S06]  /*1230*/  BRA `(.L_x_41) ;  /* 0x0000000000547947 */ /* 0x000fec0003800000 */
.L_x_40:
        /* <DEDUP_REMOVED lines=11> */
[----:B------:R-:W-:Y:S02]  /*12f0*/  @P0 LOP3.LUT R7, R29, 0x7ff00000, RZ, 0xfc, !PT ;  /* 0x7ff000001d070812 */ /* 0x000fe400078efcff */
[----:B------:R-:W-:Y:S01]  /*1300*/  @!P0 MOV R28, RZ ;  /* 0x000000ff001c8202 */ /* 0x000fe20000000f00 */
[----:B------:R-:W-:Y:S02]  /*1310*/  @P0 IMAD.MOV.U32 R28, RZ, RZ, RZ ;  /* 0x000000ffff1c0224 */ /* 0x000fe400078e00ff */
[----:B------:R-:W-:Y:S01]  /*1320*/  @P0 IMAD.MOV.U32 R29, RZ, RZ, R7 ;  /* 0x000000ffff1d0224 */ /* 0x000fe200078e0007 */
[----:B------:R-:W-:Y:S06]  /*1330*/  BRA `(.L_x_41) ;  /* 0x0000000000147947 */ /* 0x000fec0003800000 */
.L_x_43:
[----:B------:R-:W-:Y:S01]  /*1340*/  LOP3.LUT R29, R15, 0x80000, RZ, 0xfc, !PT ;  /* 0x000800000f1d7812 */ /* 0x000fe200078efcff */
[----:B------:R-:W-:Y:S01]  /*1350*/  IMAD.MOV.U32 R28, RZ, RZ, R14 ;  /* 0x000000ffff1c7224 */ /* 0x000fe200078e000e */
[----:B------:R-:W-:Y:S06]  /*1360*/  BRA `(.L_x_41) ;  /* 0x0000000000087947 */ /* 0x000fec0003800000 */
.L_x_42:
[----:B------:R-:W-:Y:S01]  /*1370*/  LOP3.LUT R29, R17, 0x80000, RZ, 0xfc, !PT ;  /* 0x00080000111d7812 */ /* 0x000fe200078efcff */
[----:B------:R-:W-:-:S07]  /*1380*/  IMAD.MOV.U32 R28, RZ, RZ, R16 ;  /* 0x000000ffff1c7224 */ /* 0x000fce00078e0010 */
.L_x_41:
[----:B------:R-:W-:Y:S05]  /*1390*/  BSYNC.RECONVERGENT B1 ;  /* 0x0000000000017941 */ /* 0x000fea0003800200 */
.L_x_39:
[----:B------:R-:W-:-:S04]  /*13a0*/  IMAD.MOV.U32 R9, RZ, RZ, 0x0 ;  /* 0x00000000ff097424 */ /* 0x000fc800078e00ff */
[----:B------:R-:W-:Y:S05]  /*13b0*/  RET.REL.NODEC R8 `(_Z6calc_bPdS_S_S_ddddd) ;  /* 0xffffffec08107950 */ /* 0x000fea0003c3ffff */
.L_x_44:
        /* <DEDUP_REMOVED lines=12> */
.L_x_49:


//--------------------- .nv.shared.reserved.0     --------------------------
	.section	.nv.shared.reserved.0,"aw",@nobits
	.weak		__nv_reservedSMEM_offset_0_alias
	.size		__nv_reservedSMEM_offset_0_alias, 0, 64
	.other		__nv_reservedSMEM_offset_0_alias,@"STO_CUDA_RESERVED_SHARED STV_DEFAULT"
__nv_reservedSMEM_offset_0_alias:
	.zero		0
	.zero		64


//--------------------- .nv.constant0._Z7calc_uvPdS_S_S_S_S_ddddd --------------------------
	.section	.nv.constant0._Z7calc_uvPdS_S_S_S_S_ddddd,"a",@progbits
	.sectionflags	@""
	.align	4
.nv.constant0._Z7calc_uvPdS_S_S_S_S_ddddd:
	.zero		984


//--------------------- .nv.constant0._Z6calc_pPdS_S_S_S_ddddd --------------------------
	.section	.nv.constant0._Z6calc_pPdS_S_S_S_ddddd,"a",@progbits
	.sectionflags	@""
	.align	4
.nv.constant0._Z6calc_pPdS_S_S_S_ddddd:
	.zero		976


//--------------------- .nv.constant0._Z6calc_bPdS_S_S_ddddd --------------------------
	.section	.nv.constant0._Z6calc_bPdS_S_S_ddddd,"a",@progbits
	.sectionflags	@""
	.align	4
.nv.constant0._Z6calc_bPdS_S_S_ddddd:
	.zero		968


//--------------------- SYMBOLS --------------------------

	.type		.nv.reservedSmem.offset0,@object
	.size		.nv.reservedSmem.offset0,0x4
